//
// Generated by NVIDIA NVVM Compiler
//
// Compiler Build ID: CL-36424714
// Cuda compilation tools, release 13.0, V13.0.88
// Based on NVVM 20.0.0
//

.version 9.0
.target sm_100
.address_size 64

	// .globl	_Z26six_frame_translate_kernelPKcPKiS2_iP15TranslatedFramePj
.extern .func  (.param .b32 func_retval0) vprintf
(
	.param .b64 vprintf_param_0,
	.param .b64 vprintf_param_1
)
;
.const .align 1 .b8 GENETIC_CODE[64] = {75, 78, 75, 78, 84, 84, 84, 84, 82, 83, 82, 83, 73, 73, 77, 73, 81, 72, 81, 72, 80, 80, 80, 80, 82, 82, 82, 82, 76, 76, 76, 76, 69, 68, 69, 68, 65, 65, 65, 65, 71, 71, 71, 71, 86, 86, 86, 86, 42, 89, 42, 89, 83, 83, 83, 83, 87, 67, 42, 67, 76, 70, 76, 70};
.const .align 4 .b8 BLOSUM62_GPU[2304];
.global .align 1 .b8 $str[57] = {91, 84, 82, 65, 78, 83, 32, 68, 69, 66, 85, 71, 93, 32, 37, 115, 58, 37, 100, 58, 32, 82, 101, 97, 100, 32, 48, 58, 32, 37, 100, 32, 118, 97, 108, 105, 100, 32, 102, 114, 97, 109, 101, 115, 32, 102, 114, 111, 109, 32, 37, 100, 32, 98, 112, 10};
.global .align 1 .b8 $str$1[27] = {47, 116, 109, 112, 47, 115, 97, 115, 115, 95, 99, 117, 95, 112, 95, 101, 118, 118, 115, 118, 114, 47, 107, 46, 99, 117};
.global .align 1 .b8 $str$2[51] = {91, 84, 82, 65, 78, 83, 32, 68, 69, 66, 85, 71, 93, 32, 37, 115, 58, 37, 100, 58, 32, 32, 32, 70, 114, 97, 109, 101, 32, 37, 43, 100, 58, 32, 37, 100, 32, 97, 97, 44, 32, 115, 116, 97, 114, 116, 61, 37, 100, 10};
.global .align 1 .b8 $str$3[55] = {91, 84, 82, 65, 78, 83, 32, 68, 69, 66, 85, 71, 93, 32, 37, 115, 58, 37, 100, 58, 32, 82, 101, 97, 100, 32, 48, 58, 32, 37, 100, 32, 112, 114, 111, 116, 101, 105, 110, 32, 109, 97, 116, 99, 104, 101, 115, 32, 102, 111, 117, 110, 100, 10};

.visible .entry _Z26six_frame_translate_kernelPKcPKiS2_iP15TranslatedFramePj(
	.param .u64 .ptr .align 1 _Z26six_frame_translate_kernelPKcPKiS2_iP15TranslatedFramePj_param_0,
	.param .u64 .ptr .align 1 _Z26six_frame_translate_kernelPKcPKiS2_iP15TranslatedFramePj_param_1,
	.param .u64 .ptr .align 1 _Z26six_frame_translate_kernelPKcPKiS2_iP15TranslatedFramePj_param_2,
	.param .u32 _Z26six_frame_translate_kernelPKcPKiS2_iP15TranslatedFramePj_param_3,
	.param .u64 .ptr .align 1 _Z26six_frame_translate_kernelPKcPKiS2_iP15TranslatedFramePj_param_4,
	.param .u64 .ptr .align 1 _Z26six_frame_translate_kernelPKcPKiS2_iP15TranslatedFramePj_param_5
)
{
	.local .align 8 .b8 	__local_depot0[24];
	.reg .b64 	%SP;
	.reg .b64 	%SPL;
	.reg .pred 	%p<275>;
	.reg .b16 	%rs<149>;
	.reg .b32 	%r<138>;
	.reg .b64 	%rd<223>;

	mov.u64 	%SPL, __local_depot0;
	cvta.local.u64 	%SP, %SPL;
	ld.param.u64 	%rd42, [_Z26six_frame_translate_kernelPKcPKiS2_iP15TranslatedFramePj_param_0];
	ld.param.u64 	%rd43, [_Z26six_frame_translate_kernelPKcPKiS2_iP15TranslatedFramePj_param_1];
	ld.param.u64 	%rd44, [_Z26six_frame_translate_kernelPKcPKiS2_iP15TranslatedFramePj_param_2];
	ld.param.u32 	%r58, [_Z26six_frame_translate_kernelPKcPKiS2_iP15TranslatedFramePj_param_3];
	ld.param.u64 	%rd45, [_Z26six_frame_translate_kernelPKcPKiS2_iP15TranslatedFramePj_param_4];
	ld.param.u64 	%rd46, [_Z26six_frame_translate_kernelPKcPKiS2_iP15TranslatedFramePj_param_5];
	add.u64 	%rd1, %SPL, 0;
	mov.u32 	%r59, %ctaid.x;
	mov.u32 	%r60, %ntid.x;
	mov.u32 	%r61, %tid.x;
	mad.lo.s32 	%r1, %r59, %r60, %r61;
	setp.ge.s32 	%p13, %r1, %r58;
	@%p13 bra 	$L__BB0_289;
	cvta.to.global.u64 	%rd48, %rd44;
	cvta.to.global.u64 	%rd49, %rd43;
	cvta.to.global.u64 	%rd2, %rd45;
	cvta.to.global.u64 	%rd50, %rd42;
	mul.wide.s32 	%rd51, %r1, 4;
	add.s64 	%rd52, %rd48, %rd51;
	ld.global.s32 	%rd53, [%rd52];
	add.s64 	%rd3, %rd50, %rd53;
	add.s64 	%rd54, %rd49, %rd51;
	ld.global.u32 	%r2, [%rd54];
	mul.lo.s32 	%r3, %r1, 6;
	mul.wide.s32 	%rd55, %r3, 206;
	add.s64 	%rd4, %rd2, %rd55;
	mov.b16 	%rs26, 1;
	st.global.u8 	[%rd4+202], %rs26;
	mov.b16 	%rs139, 0;
	st.global.u16 	[%rd4+204], %rs139;
	st.global.u16 	[%rd4+200], %rs139;
	setp.lt.s32 	%p14, %r2, 3;
	mov.b32 	%r118, 0;
	@%p14 bra 	$L__BB0_61;
	mov.b32 	%r108, 0;
	mov.u32 	%r111, %r108;
$L__BB0_3:
	mov.u32 	%r118, %r111;
	mov.u32 	%r4, %r108;
	ld.global.u16 	%rs139, [%rd4+200];
	setp.gt.u16 	%p15, %rs139, 198;
	@%p15 bra 	$L__BB0_61;
	cvt.u64.u32 	%rd57, %r4;
	add.s64 	%rd5, %rd3, %rd57;
	ld.global.u8 	%rs27, [%rd5];
	mov.b64 	%rd207, 0;
	mov.pred 	%p263, 0;
	setp.gt.s16 	%p17, %rs27, 96;
	@%p17 bra 	$L__BB0_9;
	setp.gt.s16 	%p23, %rs27, 83;
	@%p23 bra 	$L__BB0_16;
	setp.eq.s16 	%p25, %rs27, 65;
	@%p25 bra 	$L__BB0_18;
	setp.eq.s16 	%p26, %rs27, 67;
	@%p26 bra 	$L__BB0_290;
	setp.eq.s16 	%p27, %rs27, 71;
	@%p27 bra 	$L__BB0_13;
	bra.uni 	$L__BB0_17;
$L__BB0_9:
	setp.gt.s16 	%p18, %rs27, 115;
	@%p18 bra 	$L__BB0_14;
	setp.eq.s16 	%p20, %rs27, 97;
	@%p20 bra 	$L__BB0_18;
	setp.eq.s16 	%p21, %rs27, 99;
	@%p21 bra 	$L__BB0_290;
	setp.eq.s16 	%p22, %rs27, 103;
	@%p22 bra 	$L__BB0_13;
	bra.uni 	$L__BB0_17;
$L__BB0_13:
	mov.b64 	%rd207, 137438953472;
	bra.uni 	$L__BB0_18;
$L__BB0_14:
	add.s16 	%rs28, %rs27, -116;
	setp.lt.u16 	%p19, %rs28, 2;
	@%p19 bra 	$L__BB0_15;
	bra.uni 	$L__BB0_17;
$L__BB0_15:
	mov.b64 	%rd207, 206158430208;
	bra.uni 	$L__BB0_18;
$L__BB0_16:
	add.s16 	%rs29, %rs27, -84;
	setp.lt.u16 	%p24, %rs29, 2;
	@%p24 bra 	$L__BB0_15;
$L__BB0_17:
	mov.b64 	%rd207, -68719476736;
	mov.pred 	%p263, -1;
$L__BB0_18:
	mov.b16 	%rs138, 88;
	@%p263 bra 	$L__BB0_58;
	ld.global.u8 	%rs31, [%rd5+1];
	mov.b64 	%rd208, 0;
	mov.pred 	%p264, 0;
	setp.gt.s16 	%p33, %rs31, 96;
	@%p33 bra 	$L__BB0_24;
	setp.gt.s16 	%p39, %rs31, 83;
	@%p39 bra 	$L__BB0_32;
	setp.eq.s16 	%p41, %rs31, 65;
	@%p41 bra 	$L__BB0_34;
	setp.eq.s16 	%p42, %rs31, 67;
	@%p42 bra 	$L__BB0_31;
	setp.eq.s16 	%p43, %rs31, 71;
	@%p43 bra 	$L__BB0_28;
	bra.uni 	$L__BB0_33;
$L__BB0_24:
	setp.gt.s16 	%p34, %rs31, 115;
	@%p34 bra 	$L__BB0_29;
	setp.eq.s16 	%p36, %rs31, 97;
	@%p36 bra 	$L__BB0_34;
	setp.eq.s16 	%p37, %rs31, 99;
	@%p37 bra 	$L__BB0_31;
	setp.eq.s16 	%p38, %rs31, 103;
	@%p38 bra 	$L__BB0_28;
	bra.uni 	$L__BB0_33;
$L__BB0_28:
	mov.b64 	%rd208, 34359738368;
	bra.uni 	$L__BB0_34;
$L__BB0_29:
	add.s16 	%rs32, %rs31, -116;
	setp.gt.u16 	%p35, %rs32, 1;
	@%p35 bra 	$L__BB0_33;
$L__BB0_30:
	mov.b64 	%rd208, 51539607552;
	bra.uni 	$L__BB0_34;
$L__BB0_31:
	mov.b64 	%rd208, 17179869184;
	bra.uni 	$L__BB0_34;
$L__BB0_32:
	add.s16 	%rs33, %rs31, -84;
	setp.lt.u16 	%p40, %rs33, 2;
	@%p40 bra 	$L__BB0_30;
$L__BB0_33:
	mov.b64 	%rd208, -17179869184;
	mov.pred 	%p264, -1;
$L__BB0_34:
	@%p264 bra 	$L__BB0_58;
	or.b64  	%rd8, %rd208, %rd207;
	ld.global.u8 	%rs35, [%rd5+2];
	mov.b64 	%rd209, 0;
	mov.pred 	%p265, 0;
	setp.gt.s16 	%p49, %rs35, 96;
	@%p49 bra 	$L__BB0_40;
	setp.gt.s16 	%p55, %rs35, 83;
	@%p55 bra 	$L__BB0_48;
	setp.eq.s16 	%p57, %rs35, 65;
	@%p57 bra 	$L__BB0_50;
	setp.eq.s16 	%p58, %rs35, 67;
	@%p58 bra 	$L__BB0_47;
	setp.eq.s16 	%p59, %rs35, 71;
	@%p59 bra 	$L__BB0_44;
	bra.uni 	$L__BB0_49;
$L__BB0_40:
	setp.gt.s16 	%p50, %rs35, 115;
	@%p50 bra 	$L__BB0_45;
	setp.eq.s16 	%p52, %rs35, 97;
	@%p52 bra 	$L__BB0_50;
	setp.eq.s16 	%p53, %rs35, 99;
	@%p53 bra 	$L__BB0_47;
	setp.eq.s16 	%p54, %rs35, 103;
	@%p54 bra 	$L__BB0_44;
	bra.uni 	$L__BB0_49;
$L__BB0_44:
	mov.b64 	%rd209, 8589934592;
	bra.uni 	$L__BB0_50;
$L__BB0_45:
	add.s16 	%rs36, %rs35, -116;
	setp.gt.u16 	%p51, %rs36, 1;
	@%p51 bra 	$L__BB0_49;
$L__BB0_46:
	mov.b64 	%rd209, 12884901888;
	bra.uni 	$L__BB0_50;
$L__BB0_47:
	mov.b64 	%rd209, 4294967296;
	bra.uni 	$L__BB0_50;
$L__BB0_48:
	add.s16 	%rs37, %rs35, -84;
	setp.lt.u16 	%p56, %rs37, 2;
	@%p56 bra 	$L__BB0_46;
$L__BB0_49:
	mov.b64 	%rd209, -4294967296;
	mov.pred 	%p265, -1;
$L__BB0_50:
	@%p265 bra 	$L__BB0_58;
	or.b64  	%rd72, %rd209, %rd8;
	shr.s64 	%rd73, %rd72, 32;
	mov.u64 	%rd74, GENETIC_CODE;
	add.s64 	%rd75, %rd74, %rd73;
	ld.const.u8 	%rs138, [%rd75];
	setp.ne.s16 	%p64, %rs138, 42;
	@%p64 bra 	$L__BB0_58;
	setp.lt.u16 	%p65, %rs139, 20;
	@%p65 bra 	$L__BB0_57;
	cvt.u64.u16 	%rd76, %rs139;
	add.s64 	%rd77, %rd4, %rd76;
	mov.b16 	%rs42, 0;
	st.global.u8 	[%rd77], %rs42;
	add.s32 	%r111, %r118, 1;
	setp.gt.s32 	%p66, %r118, 4;
	@%p66 bra 	$L__BB0_59;
	mul.wide.s32 	%rd78, %r118, 206;
	add.s64 	%rd10, %rd4, %rd78;
	mov.b32 	%r110, 0;
$L__BB0_55:
	mul.wide.u32 	%rd79, %r110, 2;
	add.s64 	%rd80, %rd10, %rd79;
	ld.global.u16 	%rs43, [%rd80+206];
	add.s64 	%rd81, %rd4, %rd79;
	st.global.u16 	[%rd81], %rs43;
	add.s32 	%r8, %r110, 1;
	setp.lt.u32 	%p67, %r110, 102;
	mov.u32 	%r110, %r8;
	@%p67 bra 	$L__BB0_55;
	mov.b16 	%rs44, 1;
	st.global.u8 	[%rd4+202], %rs44;
	cvt.u16.u32 	%rs45, %r4;
	add.s16 	%rs46, %rs45, 3;
	st.global.u16 	[%rd4+204], %rs46;
	mov.b16 	%rs47, 0;
	st.global.u16 	[%rd4+200], %rs47;
	bra.uni 	$L__BB0_59;
$L__BB0_57:
	mov.b16 	%rs39, 0;
	st.global.u16 	[%rd4+200], %rs39;
	cvt.u16.u32 	%rs40, %r4;
	add.s16 	%rs41, %rs40, 3;
	st.global.u16 	[%rd4+204], %rs41;
	mov.u32 	%r111, %r118;
	bra.uni 	$L__BB0_59;
$L__BB0_58:
	add.s16 	%rs48, %rs139, 1;
	st.global.u16 	[%rd4+200], %rs48;
	cvt.u64.u16 	%rd82, %rs139;
	add.s64 	%rd83, %rd4, %rd82;
	st.global.u8 	[%rd83], %rs138;
	mov.u32 	%r111, %r118;
$L__BB0_59:
	add.s32 	%r108, %r4, 3;
	add.s32 	%r65, %r4, 5;
	setp.lt.s32 	%p68, %r65, %r2;
	@%p68 bra 	$L__BB0_3;
	ld.global.u16 	%rs139, [%rd4+200];
	mov.u32 	%r118, %r111;
$L__BB0_61:
	setp.lt.u16 	%p69, %rs139, 20;
	@%p69 bra 	$L__BB0_63;
	cvt.u64.u16 	%rd84, %rs139;
	add.s64 	%rd85, %rd4, %rd84;
	mov.b16 	%rs49, 0;
	st.global.u8 	[%rd85], %rs49;
	add.s32 	%r118, %r118, 1;
$L__BB0_63:
	mul.wide.s32 	%rd86, %r118, 206;
	add.s64 	%rd11, %rd4, %rd86;
	mov.b16 	%rs51, 2;
	st.global.u8 	[%rd11+202], %rs51;
	mov.b16 	%rs52, 1;
	st.global.u16 	[%rd11+204], %rs52;
	mov.b16 	%rs141, 0;
	st.global.u16 	[%rd11+200], %rs141;
	setp.lt.s32 	%p70, %r2, 4;
	@%p70 bra 	$L__BB0_124;
	mov.b32 	%r114, 1;
	mov.u32 	%r117, %r118;
$L__BB0_65:
	mov.u32 	%r118, %r117;
	mov.u32 	%r14, %r114;
	ld.global.u16 	%rs141, [%rd11+200];
	setp.gt.u16 	%p71, %rs141, 198;
	@%p71 bra 	$L__BB0_124;
	cvt.u64.u32 	%rd88, %r14;
	add.s64 	%rd12, %rd3, %rd88;
	ld.global.u8 	%rs53, [%rd12];
	mov.b64 	%rd210, 0;
	mov.pred 	%p266, 0;
	setp.gt.s16 	%p73, %rs53, 96;
	@%p73 bra 	$L__BB0_71;
	setp.gt.s16 	%p79, %rs53, 83;
	@%p79 bra 	$L__BB0_79;
	setp.eq.s16 	%p81, %rs53, 65;
	@%p81 bra 	$L__BB0_81;
	setp.eq.s16 	%p82, %rs53, 67;
	@%p82 bra 	$L__BB0_78;
	setp.eq.s16 	%p83, %rs53, 71;
	@%p83 bra 	$L__BB0_75;
	bra.uni 	$L__BB0_80;
$L__BB0_71:
	setp.gt.s16 	%p74, %rs53, 115;
	@%p74 bra 	$L__BB0_76;
	setp.eq.s16 	%p76, %rs53, 97;
	@%p76 bra 	$L__BB0_81;
	setp.eq.s16 	%p77, %rs53, 99;
	@%p77 bra 	$L__BB0_78;
	setp.eq.s16 	%p78, %rs53, 103;
	@%p78 bra 	$L__BB0_75;
	bra.uni 	$L__BB0_80;
$L__BB0_75:
	mov.b64 	%rd210, 137438953472;
	bra.uni 	$L__BB0_81;
$L__BB0_76:
	add.s16 	%rs54, %rs53, -116;
	setp.gt.u16 	%p75, %rs54, 1;
	@%p75 bra 	$L__BB0_80;
$L__BB0_77:
	mov.b64 	%rd210, 206158430208;
	bra.uni 	$L__BB0_81;
$L__BB0_78:
	mov.b64 	%rd210, 68719476736;
	bra.uni 	$L__BB0_81;
$L__BB0_79:
	add.s16 	%rs55, %rs53, -84;
	setp.lt.u16 	%p80, %rs55, 2;
	@%p80 bra 	$L__BB0_77;
$L__BB0_80:
	mov.b64 	%rd210, -68719476736;
	mov.pred 	%p266, -1;
$L__BB0_81:
	mov.b16 	%rs140, 88;
	@%p266 bra 	$L__BB0_121;
	ld.global.u8 	%rs57, [%rd12+1];
	mov.b64 	%rd211, 0;
	mov.pred 	%p267, 0;
	setp.gt.s16 	%p89, %rs57, 96;
	@%p89 bra 	$L__BB0_87;
	setp.gt.s16 	%p95, %rs57, 83;
	@%p95 bra 	$L__BB0_95;
	setp.eq.s16 	%p97, %rs57, 65;
	@%p97 bra 	$L__BB0_97;
	setp.eq.s16 	%p98, %rs57, 67;
	@%p98 bra 	$L__BB0_94;
	setp.eq.s16 	%p99, %rs57, 71;
	@%p99 bra 	$L__BB0_91;
	bra.uni 	$L__BB0_96;
$L__BB0_87:
	setp.gt.s16 	%p90, %rs57, 115;
	@%p90 bra 	$L__BB0_92;
	setp.eq.s16 	%p92, %rs57, 97;
	@%p92 bra 	$L__BB0_97;
	setp.eq.s16 	%p93, %rs57, 99;
	@%p93 bra 	$L__BB0_94;
	setp.eq.s16 	%p94, %rs57, 103;
	@%p94 bra 	$L__BB0_91;
	bra.uni 	$L__BB0_96;
$L__BB0_91:
	mov.b64 	%rd211, 34359738368;
	bra.uni 	$L__BB0_97;
$L__BB0_92:
	add.s16 	%rs58, %rs57, -116;
	setp.gt.u16 	%p91, %rs58, 1;
	@%p91 bra 	$L__BB0_96;
$L__BB0_93:
	mov.b64 	%rd211, 51539607552;
	bra.uni 	$L__BB0_97;
$L__BB0_94:
	mov.b64 	%rd211, 17179869184;
	bra.uni 	$L__BB0_97;
$L__BB0_95:
	add.s16 	%rs59, %rs57, -84;
	setp.lt.u16 	%p96, %rs59, 2;
	@%p96 bra 	$L__BB0_93;
$L__BB0_96:
	mov.b64 	%rd211, -17179869184;
	mov.pred 	%p267, -1;
$L__BB0_97:
	@%p267 bra 	$L__BB0_121;
	or.b64  	%rd15, %rd211, %rd210;
	ld.global.u8 	%rs61, [%rd12+2];
	mov.b64 	%rd212, 0;
	mov.pred 	%p268, 0;
	setp.gt.s16 	%p105, %rs61, 96;
	@%p105 bra 	$L__BB0_103;
	setp.gt.s16 	%p111, %rs61, 83;
	@%p111 bra 	$L__BB0_111;
	setp.eq.s16 	%p113, %rs61, 65;
	@%p113 bra 	$L__BB0_113;
	setp.eq.s16 	%p114, %rs61, 67;
	@%p114 bra 	$L__BB0_110;
	setp.eq.s16 	%p115, %rs61, 71;
	@%p115 bra 	$L__BB0_107;
	bra.uni 	$L__BB0_112;
$L__BB0_103:
	setp.gt.s16 	%p106, %rs61, 115;
	@%p106 bra 	$L__BB0_108;
	setp.eq.s16 	%p108, %rs61, 97;
	@%p108 bra 	$L__BB0_113;
	setp.eq.s16 	%p109, %rs61, 99;
	@%p109 bra 	$L__BB0_110;
	setp.eq.s16 	%p110, %rs61, 103;
	@%p110 bra 	$L__BB0_107;
	bra.uni 	$L__BB0_112;
$L__BB0_107:
	mov.b64 	%rd212, 8589934592;
	bra.uni 	$L__BB0_113;
$L__BB0_108:
	add.s16 	%rs62, %rs61, -116;
	setp.gt.u16 	%p107, %rs62, 1;
	@%p107 bra 	$L__BB0_112;
$L__BB0_109:
	mov.b64 	%rd212, 12884901888;
	bra.uni 	$L__BB0_113;
$L__BB0_110:
	mov.b64 	%rd212, 4294967296;
	bra.uni 	$L__BB0_113;
$L__BB0_111:
	add.s16 	%rs63, %rs61, -84;
	setp.lt.u16 	%p112, %rs63, 2;
	@%p112 bra 	$L__BB0_109;
$L__BB0_112:
	mov.b64 	%rd212, -4294967296;
	mov.pred 	%p268, -1;
$L__BB0_113:
	@%p268 bra 	$L__BB0_121;
	or.b64  	%rd103, %rd212, %rd15;
	shr.s64 	%rd104, %rd103, 32;
	mov.u64 	%rd105, GENETIC_CODE;
	add.s64 	%rd106, %rd105, %rd104;
	ld.const.u8 	%rs140, [%rd106];
	setp.ne.s16 	%p120, %rs140, 42;
	@%p120 bra 	$L__BB0_121;
	setp.gt.u16 	%p121, %rs141, 19;
	@%p121 bra 	$L__BB0_117;
	mov.b16 	%rs65, 0;
	st.global.u16 	[%rd11+200], %rs65;
	cvt.u16.u32 	%rs66, %r14;
	add.s16 	%rs67, %rs66, 3;
	st.global.u16 	[%rd11+204], %rs67;
	mov.u32 	%r117, %r118;
	bra.uni 	$L__BB0_122;
$L__BB0_117:
	cvt.u64.u16 	%rd107, %rs141;
	add.s64 	%rd108, %rd11, %rd107;
	mov.b16 	%rs68, 0;
	st.global.u8 	[%rd108], %rs68;
	add.s32 	%r117, %r118, 1;
	setp.gt.s32 	%p122, %r118, 4;
	@%p122 bra 	$L__BB0_122;
	mul.wide.s32 	%rd109, %r118, 206;
	add.s64 	%rd17, %rd4, %rd109;
	mov.b32 	%r116, 0;
$L__BB0_119:
	mul.wide.u32 	%rd110, %r116, 2;
	add.s64 	%rd111, %rd17, %rd110;
	ld.global.u16 	%rs69, [%rd111+206];
	add.s64 	%rd112, %rd11, %rd110;
	st.global.u16 	[%rd112], %rs69;
	add.s32 	%r18, %r116, 1;
	setp.lt.u32 	%p123, %r116, 102;
	mov.u32 	%r116, %r18;
	@%p123 bra 	$L__BB0_119;
	mov.b16 	%rs70, 2;
	st.global.u8 	[%rd11+202], %rs70;
	cvt.u16.u32 	%rs71, %r14;
	add.s16 	%rs72, %rs71, 3;
	st.global.u16 	[%rd11+204], %rs72;
	mov.b16 	%rs73, 0;
	st.global.u16 	[%rd11+200], %rs73;
	bra.uni 	$L__BB0_122;
$L__BB0_121:
	add.s16 	%rs74, %rs141, 1;
	st.global.u16 	[%rd11+200], %rs74;
	cvt.u64.u16 	%rd113, %rs141;
	add.s64 	%rd114, %rd11, %rd113;
	st.global.u8 	[%rd114], %rs140;
	mov.u32 	%r117, %r118;
$L__BB0_122:
	add.s32 	%r114, %r14, 3;
	add.s32 	%r68, %r14, 5;
	setp.lt.s32 	%p124, %r68, %r2;
	@%p124 bra 	$L__BB0_65;
	ld.global.u16 	%rs141, [%rd11+200];
	mov.u32 	%r118, %r117;
$L__BB0_124:
	setp.lt.u16 	%p125, %rs141, 20;
	@%p125 bra 	$L__BB0_126;
	cvt.u64.u16 	%rd115, %rs141;
	add.s64 	%rd116, %rd11, %rd115;
	mov.b16 	%rs75, 0;
	st.global.u8 	[%rd116], %rs75;
	add.s32 	%r118, %r118, 1;
$L__BB0_126:
	mul.wide.s32 	%rd117, %r118, 206;
	add.s64 	%rd18, %rd4, %rd117;
	mov.b16 	%rs77, 3;
	st.global.u8 	[%rd18+202], %rs77;
	mov.b16 	%rs78, 2;
	st.global.u16 	[%rd18+204], %rs78;
	mov.b16 	%rs143, 0;
	st.global.u16 	[%rd18+200], %rs143;
	setp.lt.s32 	%p126, %r2, 5;
	@%p126 bra 	$L__BB0_187;
	mov.b32 	%r120, 2;
	mov.u32 	%r123, %r118;
$L__BB0_128:
	mov.u32 	%r118, %r123;
	mov.u32 	%r24, %r120;
	ld.global.u16 	%rs143, [%rd18+200];
	setp.gt.u16 	%p127, %rs143, 198;
	@%p127 bra 	$L__BB0_187;
	cvt.u64.u32 	%rd119, %r24;
	add.s64 	%rd19, %rd3, %rd119;
	ld.global.u8 	%rs79, [%rd19];
	mov.b64 	%rd213, 0;
	mov.pred 	%p269, 0;
	setp.gt.s16 	%p129, %rs79, 96;
	@%p129 bra 	$L__BB0_134;
	setp.gt.s16 	%p135, %rs79, 83;
	@%p135 bra 	$L__BB0_142;
	setp.eq.s16 	%p137, %rs79, 65;
	@%p137 bra 	$L__BB0_144;
	setp.eq.s16 	%p138, %rs79, 67;
	@%p138 bra 	$L__BB0_141;
	setp.eq.s16 	%p139, %rs79, 71;
	@%p139 bra 	$L__BB0_138;
	bra.uni 	$L__BB0_143;
$L__BB0_134:
	setp.gt.s16 	%p130, %rs79, 115;
	@%p130 bra 	$L__BB0_139;
	setp.eq.s16 	%p132, %rs79, 97;
	@%p132 bra 	$L__BB0_144;
	setp.eq.s16 	%p133, %rs79, 99;
	@%p133 bra 	$L__BB0_141;
	setp.eq.s16 	%p134, %rs79, 103;
	@%p134 bra 	$L__BB0_138;
	bra.uni 	$L__BB0_143;
$L__BB0_138:
	mov.b64 	%rd213, 137438953472;
	bra.uni 	$L__BB0_144;
$L__BB0_139:
	add.s16 	%rs80, %rs79, -116;
	setp.gt.u16 	%p131, %rs80, 1;
	@%p131 bra 	$L__BB0_143;
$L__BB0_140:
	mov.b64 	%rd213, 206158430208;
	bra.uni 	$L__BB0_144;
$L__BB0_141:
	mov.b64 	%rd213, 68719476736;
	bra.uni 	$L__BB0_144;
$L__BB0_142:
	add.s16 	%rs81, %rs79, -84;
	setp.lt.u16 	%p136, %rs81, 2;
	@%p136 bra 	$L__BB0_140;
$L__BB0_143:
	mov.b64 	%rd213, -68719476736;
	mov.pred 	%p269, -1;
$L__BB0_144:
	mov.b16 	%rs142, 88;
	@%p269 bra 	$L__BB0_184;
	ld.global.u8 	%rs83, [%rd19+1];
	mov.b64 	%rd214, 0;
	mov.pred 	%p270, 0;
	setp.gt.s16 	%p145, %rs83, 96;
	@%p145 bra 	$L__BB0_150;
	setp.gt.s16 	%p151, %rs83, 83;
	@%p151 bra 	$L__BB0_158;
	setp.eq.s16 	%p153, %rs83, 65;
	@%p153 bra 	$L__BB0_160;
	setp.eq.s16 	%p154, %rs83, 67;
	@%p154 bra 	$L__BB0_157;
	setp.eq.s16 	%p155, %rs83, 71;
	@%p155 bra 	$L__BB0_154;
	bra.uni 	$L__BB0_159;
$L__BB0_150:
	setp.gt.s16 	%p146, %rs83, 115;
	@%p146 bra 	$L__BB0_155;
	setp.eq.s16 	%p148, %rs83, 97;
	@%p148 bra 	$L__BB0_160;
	setp.eq.s16 	%p149, %rs83, 99;
	@%p149 bra 	$L__BB0_157;
	setp.eq.s16 	%p150, %rs83, 103;
	@%p150 bra 	$L__BB0_154;
	bra.uni 	$L__BB0_159;
$L__BB0_154:
	mov.b64 	%rd214, 34359738368;
	bra.uni 	$L__BB0_160;
$L__BB0_155:
	add.s16 	%rs84, %rs83, -116;
	setp.gt.u16 	%p147, %rs84, 1;
	@%p147 bra 	$L__BB0_159;
$L__BB0_156:
	mov.b64 	%rd214, 51539607552;
	bra.uni 	$L__BB0_160;
$L__BB0_157:
	mov.b64 	%rd214, 17179869184;
	bra.uni 	$L__BB0_160;
$L__BB0_158:
	add.s16 	%rs85, %rs83, -84;
	setp.lt.u16 	%p152, %rs85, 2;
	@%p152 bra 	$L__BB0_156;
$L__BB0_159:
	mov.b64 	%rd214, -17179869184;
	mov.pred 	%p270, -1;
$L__BB0_160:
	@%p270 bra 	$L__BB0_184;
	or.b64  	%rd22, %rd214, %rd213;
	ld.global.u8 	%rs87, [%rd19+2];
	mov.b64 	%rd215, 0;
	mov.pred 	%p271, 0;
	setp.gt.s16 	%p161, %rs87, 96;
	@%p161 bra 	$L__BB0_166;
	setp.gt.s16 	%p167, %rs87, 83;
	@%p167 bra 	$L__BB0_174;
	setp.eq.s16 	%p169, %rs87, 65;
	@%p169 bra 	$L__BB0_176;
	setp.eq.s16 	%p170, %rs87, 67;
	@%p170 bra 	$L__BB0_173;
	setp.eq.s16 	%p171, %rs87, 71;
	@%p171 bra 	$L__BB0_170;
	bra.uni 	$L__BB0_175;
$L__BB0_166:
	setp.gt.s16 	%p162, %rs87, 115;
	@%p162 bra 	$L__BB0_171;
	setp.eq.s16 	%p164, %rs87, 97;
	@%p164 bra 	$L__BB0_176;
	setp.eq.s16 	%p165, %rs87, 99;
	@%p165 bra 	$L__BB0_173;
	setp.eq.s16 	%p166, %rs87, 103;
	@%p166 bra 	$L__BB0_170;
	bra.uni 	$L__BB0_175;
$L__BB0_170:
	mov.b64 	%rd215, 8589934592;
	bra.uni 	$L__BB0_176;
$L__BB0_171:
	add.s16 	%rs88, %rs87, -116;
	setp.gt.u16 	%p163, %rs88, 1;
	@%p163 bra 	$L__BB0_175;
$L__BB0_172:
	mov.b64 	%rd215, 12884901888;
	bra.uni 	$L__BB0_176;
$L__BB0_173:
	mov.b64 	%rd215, 4294967296;
	bra.uni 	$L__BB0_176;
$L__BB0_174:
	add.s16 	%rs89, %rs87, -84;
	setp.lt.u16 	%p168, %rs89, 2;
	@%p168 bra 	$L__BB0_172;
$L__BB0_175:
	mov.b64 	%rd215, -4294967296;
	mov.pred 	%p271, -1;
$L__BB0_176:
	@%p271 bra 	$L__BB0_184;
	or.b64  	%rd134, %rd215, %rd22;
	shr.s64 	%rd135, %rd134, 32;
	mov.u64 	%rd136, GENETIC_CODE;
	add.s64 	%rd137, %rd136, %rd135;
	ld.const.u8 	%rs142, [%rd137];
	setp.ne.s16 	%p176, %rs142, 42;
	@%p176 bra 	$L__BB0_184;
	setp.gt.u16 	%p177, %rs143, 19;
	@%p177 bra 	$L__BB0_180;
	mov.b16 	%rs91, 0;
	st.global.u16 	[%rd18+200], %rs91;
	cvt.u16.u32 	%rs92, %r24;
	add.s16 	%rs93, %rs92, 3;
	st.global.u16 	[%rd18+204], %rs93;
	mov.u32 	%r123, %r118;
	bra.uni 	$L__BB0_185;
$L__BB0_180:
	cvt.u64.u16 	%rd138, %rs143;
	add.s64 	%rd139, %rd18, %rd138;
	mov.b16 	%rs94, 0;
	st.global.u8 	[%rd139], %rs94;
	add.s32 	%r123, %r118, 1;
	setp.gt.s32 	%p178, %r118, 4;
	@%p178 bra 	$L__BB0_185;
	mul.wide.s32 	%rd140, %r118, 206;
	add.s64 	%rd24, %rd4, %rd140;
	mov.b32 	%r122, 0;
$L__BB0_182:
	mul.wide.u32 	%rd141, %r122, 2;
	add.s64 	%rd142, %rd24, %rd141;
	ld.global.u16 	%rs95, [%rd142+206];
	add.s64 	%rd143, %rd18, %rd141;
	st.global.u16 	[%rd143], %rs95;
	add.s32 	%r28, %r122, 1;
	setp.lt.u32 	%p179, %r122, 102;
	mov.u32 	%r122, %r28;
	@%p179 bra 	$L__BB0_182;
	mov.b16 	%rs96, 3;
	st.global.u8 	[%rd18+202], %rs96;
	cvt.u16.u32 	%rs97, %r24;
	add.s16 	%rs98, %rs97, 3;
	st.global.u16 	[%rd18+204], %rs98;
	mov.b16 	%rs99, 0;
	st.global.u16 	[%rd18+200], %rs99;
	bra.uni 	$L__BB0_185;
$L__BB0_184:
	add.s16 	%rs100, %rs143, 1;
	st.global.u16 	[%rd18+200], %rs100;
	cvt.u64.u16 	%rd144, %rs143;
	add.s64 	%rd145, %rd18, %rd144;
	st.global.u8 	[%rd145], %rs142;
	mov.u32 	%r123, %r118;
$L__BB0_185:
	add.s32 	%r120, %r24, 3;
	add.s32 	%r71, %r24, 5;
	setp.lt.s32 	%p180, %r71, %r2;
	@%p180 bra 	$L__BB0_128;
	ld.global.u16 	%rs143, [%rd18+200];
	mov.u32 	%r118, %r123;
$L__BB0_187:
	setp.lt.u16 	%p181, %rs143, 20;
	@%p181 bra 	$L__BB0_189;
	cvt.u64.u16 	%rd146, %rs143;
	add.s64 	%rd147, %rd18, %rd146;
	mov.b16 	%rs101, 0;
	st.global.u8 	[%rd147], %rs101;
	add.s32 	%r118, %r118, 1;
$L__BB0_189:
	setp.gt.s32 	%p182, %r118, 5;
	@%p182 bra 	$L__BB0_281;
	add.s64 	%rd149, %rd55, %rd2;
	add.s64 	%rd25, %rd149, 206;
	mov.b32 	%r126, 0;
$L__BB0_191:
	mul.wide.s32 	%rd150, %r118, 206;
	add.s64 	%rd26, %rd4, %rd150;
	cvt.u16.u32 	%rs103, %r126;
	not.b16 	%rs16, %rs103;
	st.global.u8 	[%rd26+202], %rs16;
	not.b32 	%r73, %r126;
	add.s32 	%r128, %r2, %r73;
	st.global.u16 	[%rd26+204], %r128;
	mov.b16 	%rs148, 0;
	st.global.u16 	[%rd26+200], %rs148;
	setp.lt.s32 	%p183, %r128, 2;
	@%p183 bra 	$L__BB0_278;
	mov.u32 	%r131, %r118;
$L__BB0_193:
	mov.u32 	%r118, %r131;
	mov.u32 	%r37, %r128;
	ld.global.u16 	%rs148, [%rd26+200];
	setp.gt.u16 	%p184, %rs148, 198;
	@%p184 bra 	$L__BB0_278;
	cvt.u64.u32 	%rd151, %r37;
	add.s64 	%rd152, %rd3, %rd151;
	ld.global.u8 	%rs105, [%rd152];
	mov.b16 	%rs144, 84;
	setp.gt.s16 	%p185, %rs105, 96;
	@%p185 bra 	$L__BB0_201;
	setp.gt.s16 	%p191, %rs105, 70;
	@%p191 bra 	$L__BB0_198;
	setp.eq.s16 	%p194, %rs105, 65;
	@%p194 bra 	$L__BB0_209;
	setp.eq.s16 	%p195, %rs105, 67;
	@%p195 bra 	$L__BB0_204;
	bra.uni 	$L__BB0_200;
$L__BB0_198:
	setp.eq.s16 	%p192, %rs105, 71;
	@%p192 bra 	$L__BB0_208;
	setp.eq.s16 	%p193, %rs105, 84;
	@%p193 bra 	$L__BB0_207;
$L__BB0_200:
	mov.b16 	%rs144, 78;
	bra.uni 	$L__BB0_209;
$L__BB0_201:
	setp.gt.s16 	%p186, %rs105, 102;
	@%p186 bra 	$L__BB0_205;
	setp.eq.s16 	%p189, %rs105, 97;
	@%p189 bra 	$L__BB0_209;
	setp.eq.s16 	%p190, %rs105, 99;
	@%p190 bra 	$L__BB0_204;
	bra.uni 	$L__BB0_200;
$L__BB0_204:
	mov.b16 	%rs144, 71;
	bra.uni 	$L__BB0_209;
$L__BB0_205:
	setp.eq.s16 	%p187, %rs105, 103;
	@%p187 bra 	$L__BB0_208;
	setp.ne.s16 	%p188, %rs105, 116;
	@%p188 bra 	$L__BB0_200;
$L__BB0_207:
	mov.b16 	%rs144, 65;
	bra.uni 	$L__BB0_209;
$L__BB0_208:
	mov.b16 	%rs144, 67;
$L__BB0_209:
	add.s32 	%r74, %r37, -1;
	cvt.u64.u32 	%rd153, %r74;
	add.s64 	%rd154, %rd3, %rd153;
	ld.global.u8 	%rs111, [%rd154];
	mov.b16 	%rs145, 65;
	setp.gt.s16 	%p196, %rs111, 96;
	@%p196 bra 	$L__BB0_216;
	setp.gt.s16 	%p202, %rs111, 70;
	@%p202 bra 	$L__BB0_213;
	setp.eq.s16 	%p205, %rs111, 65;
	@%p205 bra 	$L__BB0_223;
	setp.eq.s16 	%p206, %rs111, 67;
	@%p206 bra 	$L__BB0_219;
	bra.uni 	$L__BB0_215;
$L__BB0_213:
	setp.eq.s16 	%p203, %rs111, 71;
	@%p203 bra 	$L__BB0_222;
	setp.eq.s16 	%p204, %rs111, 84;
	@%p204 bra 	$L__BB0_224;
$L__BB0_215:
	mov.b16 	%rs145, 78;
	bra.uni 	$L__BB0_224;
$L__BB0_216:
	setp.gt.s16 	%p197, %rs111, 102;
	@%p197 bra 	$L__BB0_220;
	setp.eq.s16 	%p200, %rs111, 97;
	@%p200 bra 	$L__BB0_223;
	setp.eq.s16 	%p201, %rs111, 99;
	@%p201 bra 	$L__BB0_219;
	bra.uni 	$L__BB0_215;
$L__BB0_219:
	mov.b16 	%rs145, 71;
	bra.uni 	$L__BB0_224;
$L__BB0_220:
	setp.eq.s16 	%p198, %rs111, 116;
	@%p198 bra 	$L__BB0_224;
	setp.ne.s16 	%p199, %rs111, 103;
	@%p199 bra 	$L__BB0_215;
$L__BB0_222:
	mov.b16 	%rs145, 67;
	bra.uni 	$L__BB0_224;
$L__BB0_223:
	mov.b16 	%rs145, 84;
$L__BB0_224:
	add.s32 	%r75, %r37, -2;
	cvt.u64.u32 	%rd155, %r75;
	add.s64 	%rd156, %rd3, %rd155;
	ld.global.u8 	%rs117, [%rd156];
	mov.b16 	%rs146, 65;
	setp.gt.s16 	%p207, %rs117, 96;
	@%p207 bra 	$L__BB0_231;
	setp.gt.s16 	%p213, %rs117, 70;
	@%p213 bra 	$L__BB0_228;
	setp.eq.s16 	%p216, %rs117, 65;
	@%p216 bra 	$L__BB0_238;
	setp.eq.s16 	%p217, %rs117, 67;
	@%p217 bra 	$L__BB0_234;
	bra.uni 	$L__BB0_230;
$L__BB0_228:
	setp.eq.s16 	%p214, %rs117, 71;
	@%p214 bra 	$L__BB0_237;
	setp.eq.s16 	%p215, %rs117, 84;
	@%p215 bra 	$L__BB0_239;
$L__BB0_230:
	mov.b16 	%rs146, 78;
	bra.uni 	$L__BB0_239;
$L__BB0_231:
	setp.gt.s16 	%p208, %rs117, 102;
	@%p208 bra 	$L__BB0_235;
	setp.eq.s16 	%p211, %rs117, 97;
	@%p211 bra 	$L__BB0_238;
	setp.eq.s16 	%p212, %rs117, 99;
	@%p212 bra 	$L__BB0_234;
	bra.uni 	$L__BB0_230;
$L__BB0_234:
	mov.b16 	%rs146, 71;
	bra.uni 	$L__BB0_239;
$L__BB0_235:
	setp.eq.s16 	%p209, %rs117, 116;
	@%p209 bra 	$L__BB0_239;
	setp.ne.s16 	%p210, %rs117, 103;
	@%p210 bra 	$L__BB0_230;
$L__BB0_237:
	mov.b16 	%rs146, 67;
	bra.uni 	$L__BB0_239;
$L__BB0_238:
	mov.b16 	%rs146, 84;
$L__BB0_239:
	mov.b64 	%rd216, 0;
	mov.pred 	%p272, 0;
	setp.gt.s16 	%p219, %rs144, 70;
	@%p219 bra 	$L__BB0_243;
	setp.eq.s16 	%p222, %rs144, 65;
	@%p222 bra 	$L__BB0_247;
	setp.eq.s16 	%p223, %rs144, 67;
	@%p223 bra 	$L__BB0_242;
	bra.uni 	$L__BB0_246;
$L__BB0_242:
	mov.b64 	%rd216, 68719476736;
	bra.uni 	$L__BB0_247;
$L__BB0_243:
	setp.eq.s16 	%p220, %rs144, 71;
	@%p220 bra 	$L__BB0_291;
	setp.eq.s16 	%p221, %rs144, 84;
	@%p221 bra 	$L__BB0_245;
	bra.uni 	$L__BB0_246;
$L__BB0_245:
	mov.b64 	%rd216, 206158430208;
	bra.uni 	$L__BB0_247;
$L__BB0_246:
	mov.b64 	%rd216, -68719476736;
	mov.pred 	%p272, -1;
$L__BB0_247:
	mov.b16 	%rs147, 88;
	@%p272 bra 	$L__BB0_275;
	mov.b64 	%rd217, 0;
	mov.pred 	%p273, 0;
	setp.gt.s16 	%p229, %rs145, 70;
	@%p229 bra 	$L__BB0_252;
	setp.eq.s16 	%p232, %rs145, 65;
	@%p232 bra 	$L__BB0_257;
	setp.eq.s16 	%p233, %rs145, 67;
	@%p233 bra 	$L__BB0_251;
	bra.uni 	$L__BB0_256;
$L__BB0_251:
	mov.b64 	%rd217, 17179869184;
	bra.uni 	$L__BB0_257;
$L__BB0_252:
	setp.eq.s16 	%p230, %rs145, 71;
	@%p230 bra 	$L__BB0_255;
	setp.ne.s16 	%p231, %rs145, 84;
	@%p231 bra 	$L__BB0_256;
	mov.b64 	%rd217, 51539607552;
	bra.uni 	$L__BB0_257;
$L__BB0_255:
	mov.b64 	%rd217, 34359738368;
	bra.uni 	$L__BB0_257;
$L__BB0_256:
	mov.b64 	%rd217, -17179869184;
	mov.pred 	%p273, -1;
$L__BB0_257:
	@%p273 bra 	$L__BB0_275;
	or.b64  	%rd29, %rd217, %rd216;
	mov.b64 	%rd218, 0;
	mov.pred 	%p274, 0;
	setp.gt.s16 	%p239, %rs146, 70;
	@%p239 bra 	$L__BB0_262;
	setp.eq.s16 	%p242, %rs146, 65;
	@%p242 bra 	$L__BB0_267;
	setp.eq.s16 	%p243, %rs146, 67;
	@%p243 bra 	$L__BB0_261;
	bra.uni 	$L__BB0_266;
$L__BB0_261:
	mov.b64 	%rd218, 4294967296;
	bra.uni 	$L__BB0_267;
$L__BB0_262:
	setp.eq.s16 	%p240, %rs146, 71;
	@%p240 bra 	$L__BB0_265;
	setp.ne.s16 	%p241, %rs146, 84;
	@%p241 bra 	$L__BB0_266;
	mov.b64 	%rd218, 12884901888;
	bra.uni 	$L__BB0_267;
$L__BB0_265:
	mov.b64 	%rd218, 8589934592;
	bra.uni 	$L__BB0_267;
$L__BB0_266:
	mov.b64 	%rd218, -4294967296;
	mov.pred 	%p274, -1;
$L__BB0_267:
	@%p274 bra 	$L__BB0_275;
	or.b64  	%rd172, %rd218, %rd29;
	shr.s64 	%rd173, %rd172, 32;
	mov.u64 	%rd174, GENETIC_CODE;
	add.s64 	%rd175, %rd174, %rd173;
	ld.const.u8 	%rs147, [%rd175];
	setp.ne.s16 	%p248, %rs147, 42;
	@%p248 bra 	$L__BB0_275;
	setp.lt.u16 	%p249, %rs148, 20;
	@%p249 bra 	$L__BB0_274;
	cvt.u64.u16 	%rd176, %rs148;
	add.s64 	%rd177, %rd26, %rd176;
	mov.b16 	%rs131, 0;
	st.global.u8 	[%rd177], %rs131;
	add.s32 	%r131, %r118, 1;
	setp.gt.s32 	%p250, %r118, 4;
	@%p250 bra 	$L__BB0_276;
	mul.wide.s32 	%rd178, %r118, 206;
	add.s64 	%rd219, %rd25, %rd178;
	mov.b32 	%r130, 0;
	mov.u64 	%rd220, %rd26;
$L__BB0_272:
	ld.global.u16 	%rs132, [%rd219];
	st.global.u16 	[%rd220], %rs132;
	add.s32 	%r41, %r130, 1;
	add.s64 	%rd220, %rd220, 2;
	add.s64 	%rd219, %rd219, 2;
	setp.lt.u32 	%p251, %r130, 102;
	mov.u32 	%r130, %r41;
	@%p251 bra 	$L__BB0_272;
	st.global.u8 	[%rd26+202], %rs16;
	cvt.u16.u32 	%rs133, %r37;
	add.s16 	%rs134, %rs133, -3;
	st.global.u16 	[%rd26+204], %rs134;
	mov.b16 	%rs135, 0;
	st.global.u16 	[%rd26+200], %rs135;
	bra.uni 	$L__BB0_276;
$L__BB0_274:
	mov.b16 	%rs128, 0;
	st.global.u16 	[%rd26+200], %rs128;
	cvt.u16.u32 	%rs129, %r37;
	add.s16 	%rs130, %rs129, -3;
	st.global.u16 	[%rd26+204], %rs130;
	mov.u32 	%r131, %r118;
	bra.uni 	$L__BB0_276;
$L__BB0_275:
	add.s16 	%rs136, %rs148, 1;
	st.global.u16 	[%rd26+200], %rs136;
	cvt.u64.u16 	%rd179, %rs148;
	add.s64 	%rd180, %rd26, %rd179;
	st.global.u8 	[%rd180], %rs147;
	mov.u32 	%r131, %r118;
$L__BB0_276:
	add.s32 	%r128, %r37, -3;
	setp.gt.u32 	%p252, %r37, 4;
	@%p252 bra 	$L__BB0_193;
	ld.global.u16 	%rs148, [%rd26+200];
	mov.u32 	%r118, %r131;
$L__BB0_278:
	setp.lt.u16 	%p253, %rs148, 20;
	@%p253 bra 	$L__BB0_280;
	cvt.u64.u16 	%rd181, %rs148;
	add.s64 	%rd182, %rd26, %rd181;
	mov.b16 	%rs137, 0;
	st.global.u8 	[%rd182], %rs137;
	add.s32 	%r118, %r118, 1;
$L__BB0_280:
	add.s32 	%r47, %r126, 1;
	setp.lt.u32 	%p254, %r126, 2;
	setp.lt.s32 	%p255, %r118, 6;
	and.pred  	%p256, %p254, %p255;
	mov.u32 	%r126, %r47;
	@%p256 bra 	$L__BB0_191;
$L__BB0_281:
	cvta.to.global.u64 	%rd183, %rd46;
	add.s64 	%rd185, %rd183, %rd51;
	st.global.u32 	[%rd185], %r118;
	setp.ne.s32 	%p257, %r1, 0;
	@%p257 bra 	$L__BB0_289;
	mov.u64 	%rd186, $str$1;
	cvta.global.u64 	%rd187, %rd186;
	st.local.u64 	[%rd1], %rd187;
	mov.b32 	%r77, 254;
	st.local.v2.u32 	[%rd1+8], {%r77, %r118};
	st.local.u32 	[%rd1+16], %r2;
	mov.u64 	%rd188, $str;
	cvta.global.u64 	%rd189, %rd188;
	add.u64 	%rd190, %SP, 0;
	{ // callseq 0, 0
	.param .b64 param0;
	st.param.b64 	[param0], %rd189;
	.param .b64 param1;
	st.param.b64 	[param1], %rd190;
	.param .b32 retval0;
	call.uni (retval0), 
	vprintf, 
	(
	param0, 
	param1
	);
	ld.param.b32 	%r78, [retval0];
	} // callseq 0
	setp.lt.s32 	%p258, %r118, 1;
	@%p258 bra 	$L__BB0_289;
	and.b32  	%r49, %r118, 3;
	setp.lt.u32 	%p259, %r118, 4;
	mov.b32 	%r136, 0;
	@%p259 bra 	$L__BB0_286;
	and.b32  	%r136, %r118, 2147483644;
	neg.s32 	%r135, %r136;
	add.s64 	%rd192, %rd55, %rd2;
	add.s64 	%rd221, %rd192, 822;
	mov.u64 	%rd195, $str$2;
$L__BB0_285:
	ld.global.s8 	%r81, [%rd221+-620];
	ld.global.u16 	%r82, [%rd221+-622];
	ld.global.u16 	%r83, [%rd221+-618];
	cvta.global.u64 	%rd194, %rd186;
	st.local.u64 	[%rd1], %rd194;
	mov.b32 	%r84, 256;
	st.local.v2.u32 	[%rd1+8], {%r84, %r81};
	st.local.v2.u32 	[%rd1+16], {%r82, %r83};
	cvta.global.u64 	%rd196, %rd195;
	{ // callseq 1, 0
	.param .b64 param0;
	st.param.b64 	[param0], %rd196;
	.param .b64 param1;
	st.param.b64 	[param1], %rd190;
	.param .b32 retval0;
	call.uni (retval0), 
	vprintf, 
	(
	param0, 
	param1
	);
	ld.param.b32 	%r85, [retval0];
	} // callseq 1
	ld.global.s8 	%r87, [%rd221+-414];
	ld.global.u16 	%r88, [%rd221+-416];
	ld.global.u16 	%r89, [%rd221+-412];
	st.local.u64 	[%rd1], %rd194;
	st.local.v2.u32 	[%rd1+8], {%r84, %r87};
	st.local.v2.u32 	[%rd1+16], {%r88, %r89};
	{ // callseq 2, 0
	.param .b64 param0;
	st.param.b64 	[param0], %rd196;
	.param .b64 param1;
	st.param.b64 	[param1], %rd190;
	.param .b32 retval0;
	call.uni (retval0), 
	vprintf, 
	(
	param0, 
	param1
	);
	ld.param.b32 	%r90, [retval0];
	} // callseq 2
	ld.global.s8 	%r92, [%rd221+-208];
	ld.global.u16 	%r93, [%rd221+-210];
	ld.global.u16 	%r94, [%rd221+-206];
	st.local.u64 	[%rd1], %rd194;
	st.local.v2.u32 	[%rd1+8], {%r84, %r92};
	st.local.v2.u32 	[%rd1+16], {%r93, %r94};
	{ // callseq 3, 0
	.param .b64 param0;
	st.param.b64 	[param0], %rd196;
	.param .b64 param1;
	st.param.b64 	[param1], %rd190;
	.param .b32 retval0;
	call.uni (retval0), 
	vprintf, 
	(
	param0, 
	param1
	);
	ld.param.b32 	%r95, [retval0];
	} // callseq 3
	ld.global.s8 	%r97, [%rd221+-2];
	ld.global.u16 	%r98, [%rd221+-4];
	ld.global.u16 	%r99, [%rd221];
	st.local.u64 	[%rd1], %rd194;
	st.local.v2.u32 	[%rd1+8], {%r84, %r97};
	st.local.v2.u32 	[%rd1+16], {%r98, %r99};
	{ // callseq 4, 0
	.param .b64 param0;
	st.param.b64 	[param0], %rd196;
	.param .b64 param1;
	st.param.b64 	[param1], %rd190;
	.param .b32 retval0;
	call.uni (retval0), 
	vprintf, 
	(
	param0, 
	param1
	);
	ld.param.b32 	%r100, [retval0];
	} // callseq 4
	add.s32 	%r135, %r135, 4;
	add.s64 	%rd221, %rd221, 824;
	setp.ne.s32 	%p260, %r135, 0;
	@%p260 bra 	$L__BB0_285;
$L__BB0_286:
	setp.eq.s32 	%p261, %r49, 0;
	@%p261 bra 	$L__BB0_289;
	neg.s32 	%r137, %r49;
	mul.wide.u32 	%rd199, %r136, 206;
	add.s64 	%rd200, %rd55, %rd199;
	add.s64 	%rd201, %rd200, %rd2;
	add.s64 	%rd222, %rd201, 204;
	mov.u64 	%rd204, $str$2;
$L__BB0_288:
	.pragma "nounroll";
	ld.global.s8 	%r102, [%rd222+-2];
	ld.global.u16 	%r103, [%rd222+-4];
	ld.global.u16 	%r104, [%rd222];
	cvta.global.u64 	%rd203, %rd186;
	st.local.u64 	[%rd1], %rd203;
	mov.b32 	%r105, 256;
	st.local.v2.u32 	[%rd1+8], {%r105, %r102};
	st.local.v2.u32 	[%rd1+16], {%r103, %r104};
	cvta.global.u64 	%rd205, %rd204;
	{ // callseq 5, 0
	.param .b64 param0;
	st.param.b64 	[param0], %rd205;
	.param .b64 param1;
	st.param.b64 	[param1], %rd190;
	.param .b32 retval0;
	call.uni (retval0), 
	vprintf, 
	(
	param0, 
	param1
	);
	ld.param.b32 	%r106, [retval0];
	} // callseq 5
	add.s32 	%r137, %r137, 1;
	setp.ne.s32 	%p262, %r137, 0;
	add.s64 	%rd222, %rd222, 206;
	@%p262 bra 	$L__BB0_288;
$L__BB0_289:
	ret;
$L__BB0_290:
	mov.b64 	%rd207, 68719476736;
	bra.uni 	$L__BB0_18;
$L__BB0_291:
	mov.b64 	%rd216, 137438953472;
	bra.uni 	$L__BB0_247;

}
	// .globl	_Z25protein_kmer_match_kernelPK15TranslatedFramePKjiPK15ProteinDatabaseP12ProteinMatchPjj
.visible .entry _Z25protein_kmer_match_kernelPK15TranslatedFramePKjiPK15ProteinDatabaseP12ProteinMatchPjj(
	.param .u64 .ptr .align 1 _Z25protein_kmer_match_kernelPK15TranslatedFramePKjiPK15ProteinDatabaseP12ProteinMatchPjj_param_0,
	.param .u64 .ptr .align 1 _Z25protein_kmer_match_kernelPK15TranslatedFramePKjiPK15ProteinDatabaseP12ProteinMatchPjj_param_1,
	.param .u32 _Z25protein_kmer_match_kernelPK15TranslatedFramePKjiPK15ProteinDatabaseP12ProteinMatchPjj_param_2,
	.param .u64 .ptr .align 1 _Z25protein_kmer_match_kernelPK15TranslatedFramePKjiPK15ProteinDatabaseP12ProteinMatchPjj_param_3,
	.param .u64 .ptr .align 1 _Z25protein_kmer_match_kernelPK15TranslatedFramePKjiPK15ProteinDatabaseP12ProteinMatchPjj_param_4,
	.param .u64 .ptr .align 1 _Z25protein_kmer_match_kernelPK15TranslatedFramePKjiPK15ProteinDatabaseP12ProteinMatchPjj_param_5,
	.param .u32 _Z25protein_kmer_match_kernelPK15TranslatedFramePKjiPK15ProteinDatabaseP12ProteinMatchPjj_param_6
)
{
	.local .align 16 .b8 	__local_depot1[2416];
	.reg .b64 	%SP;
	.reg .b64 	%SPL;
	.reg .pred 	%p<24>;
	.reg .b16 	%rs<15>;
	.reg .b32 	%r<65>;
	.reg .b32 	%f<3>;
	.reg .b64 	%rd<63>;

	mov.u64 	%SPL, __local_depot1;
	cvta.local.u64 	%SP, %SPL;
	ld.param.u64 	%rd15, [_Z25protein_kmer_match_kernelPK15TranslatedFramePKjiPK15ProteinDatabaseP12ProteinMatchPjj_param_1];
	ld.param.u32 	%r26, [_Z25protein_kmer_match_kernelPK15TranslatedFramePKjiPK15ProteinDatabaseP12ProteinMatchPjj_param_2];
	ld.param.u64 	%rd18, [_Z25protein_kmer_match_kernelPK15TranslatedFramePKjiPK15ProteinDatabaseP12ProteinMatchPjj_param_3];
	ld.param.u64 	%rd16, [_Z25protein_kmer_match_kernelPK15TranslatedFramePKjiPK15ProteinDatabaseP12ProteinMatchPjj_param_4];
	ld.param.u64 	%rd17, [_Z25protein_kmer_match_kernelPK15TranslatedFramePKjiPK15ProteinDatabaseP12ProteinMatchPjj_param_5];
	ld.param.u32 	%r25, [_Z25protein_kmer_match_kernelPK15TranslatedFramePKjiPK15ProteinDatabaseP12ProteinMatchPjj_param_6];
	cvta.to.global.u64 	%rd1, %rd18;
	cvta.to.global.u64 	%rd2, %rd17;
	add.u64 	%rd3, %SPL, 0;
	mov.u32 	%r27, %ctaid.x;
	mov.u32 	%r28, %ntid.x;
	mov.u32 	%r29, %tid.x;
	mad.lo.s32 	%r1, %r27, %r28, %r29;
	setp.ge.s32 	%p1, %r1, %r26;
	@%p1 bra 	$L__BB1_25;
	cvta.to.global.u64 	%rd20, %rd15;
	mul.wide.s32 	%rd21, %r1, 4;
	add.s64 	%rd22, %rd20, %rd21;
	ld.global.u32 	%r2, [%rd22];
	setp.ne.s32 	%p2, %r2, 0;
	@%p2 bra 	$L__BB1_3;
	add.s64 	%rd58, %rd2, %rd21;
	mov.b32 	%r52, 0;
	st.global.u32 	[%rd58], %r52;
	bra.uni 	$L__BB1_25;
$L__BB1_3:
	mul.lo.s32 	%r31, %r25, %r1;
	cvta.to.global.u64 	%rd23, %rd16;
	mul.wide.u32 	%rd24, %r31, 108;
	add.s64 	%rd4, %rd23, %rd24;
	mov.b32 	%r53, 0;
	mul.lo.s32 	%r33, %r1, 6;
	cvt.s64.s32 	%rd26, %r33;
	mov.u32 	%r61, %r53;
$L__BB1_4:
	ld.param.u64 	%rd59, [_Z25protein_kmer_match_kernelPK15TranslatedFramePKjiPK15ProteinDatabaseP12ProteinMatchPjj_param_0];
	cvt.u64.u32 	%rd25, %r53;
	add.s64 	%rd27, %rd25, %rd26;
	cvta.to.global.u64 	%rd28, %rd59;
	mad.lo.s64 	%rd5, %rd27, 206, %rd28;
	ld.global.u16 	%rs1, [%rd5+200];
	setp.lt.u16 	%p3, %rs1, 3;
	mov.b32 	%r55, 0;
	@%p3 bra 	$L__BB1_8;
	ld.global.u32 	%r5, [%rd1+56];
	setp.eq.s32 	%p4, %r5, 0;
	@%p4 bra 	$L__BB1_8;
	ld.global.u8 	%rs14, [%rd5+1];
	ld.global.u64 	%rd6, [%rd1+64];
	cvt.u32.u16 	%r6, %rs1;
	mov.b32 	%r56, 0;
	mov.u32 	%r55, %r56;
$L__BB1_7:
	cvt.u64.u32 	%rd30, %r56;
	add.s64 	%rd31, %rd5, %rd30;
	ld.global.u8 	%r37, [%rd31];
	mul.wide.u32 	%rd32, %r37, 31;
	cvt.u64.u16 	%rd33, %rs14;
	and.b64  	%rd34, %rd33, 255;
	add.s64 	%rd35, %rd32, %rd34;
	ld.global.u8 	%rs14, [%rd31+2];
	cvt.u64.u16 	%rd36, %rs14;
	and.b64  	%rd37, %rd36, 255;
	mad.lo.s64 	%rd7, %rd35, 31, %rd37;
	mov.b32 	%r58, 0;
	mov.b64 	%rd62, 0;
	mov.u64 	%rd61, %rd6;
	bra.uni 	$L__BB1_16;
$L__BB1_8:
	setp.lt.s32 	%p10, %r55, 1;
	setp.ge.u32 	%p11, %r61, %r25;
	or.pred  	%p12, %p10, %p11;
	@%p12 bra 	$L__BB1_22;
	mov.b32 	%r60, 0;
$L__BB1_10:
	mul.wide.u32 	%rd43, %r60, 12;
	add.s64 	%rd12, %rd3, %rd43;
	ld.local.u32 	%r17, [%rd12];
	setp.eq.s32 	%p13, %r61, 0;
	@%p13 bra 	$L__BB1_20;
	mov.b32 	%r62, 0;
$L__BB1_12:
	mul.wide.u32 	%rd44, %r62, 108;
	add.s64 	%rd45, %rd4, %rd44;
	add.s64 	%rd13, %rd45, 8;
	ld.global.u32 	%r44, [%rd45+8];
	setp.ne.s32 	%p14, %r44, %r17;
	@%p14 bra 	$L__BB1_19;
	ld.global.u8 	%rs5, [%rd13+-4];
	ld.global.u8 	%rs6, [%rd5+202];
	setp.ne.s16 	%p15, %rs5, %rs6;
	@%p15 bra 	$L__BB1_19;
	ld.global.u16 	%rs7, [%rd13+16];
	add.s16 	%rs8, %rs7, 3;
	st.global.u16 	[%rd13+16], %rs8;
	ld.global.f32 	%f1, [%rd13+20];
	add.f32 	%f2, %f1, 0f40C00000;
	st.global.f32 	[%rd13+20], %f2;
	bra.uni 	$L__BB1_21;
$L__BB1_15:
	add.s32 	%r58, %r58, 1;
	add.s64 	%rd62, %rd62, 4;
	add.s64 	%rd61, %rd61, 8;
	setp.ge.u32 	%p6, %r58, %r5;
	@%p6 bra 	$L__BB1_18;
$L__BB1_16:
	ld.u64 	%rd38, [%rd61];
	setp.ne.s64 	%p5, %rd38, %rd7;
	@%p5 bra 	$L__BB1_15;
	ld.global.u64 	%rd39, [%rd1+72];
	add.s64 	%rd40, %rd39, %rd62;
	ld.u32 	%r38, [%rd40];
	shr.u32 	%r39, %r38, 16;
	and.b32  	%r40, %r38, 65535;
	mul.wide.s32 	%rd41, %r55, 12;
	add.s64 	%rd42, %rd3, %rd41;
	st.local.u32 	[%rd42], %r39;
	st.local.u32 	[%rd42+4], %r56;
	st.local.u32 	[%rd42+8], %r40;
	add.s32 	%r55, %r55, 1;
$L__BB1_18:
	add.s32 	%r41, %r56, 4;
	setp.le.u32 	%p7, %r41, %r6;
	setp.lt.s32 	%p8, %r55, 200;
	and.pred  	%p9, %p7, %p8;
	add.s32 	%r56, %r56, 1;
	@%p9 bra 	$L__BB1_7;
	bra.uni 	$L__BB1_8;
$L__BB1_19:
	add.s32 	%r62, %r62, 1;
	setp.ne.s32 	%p16, %r62, %r61;
	@%p16 bra 	$L__BB1_12;
$L__BB1_20:
	mul.wide.u32 	%rd46, %r61, 108;
	add.s64 	%rd47, %rd4, %rd46;
	st.global.u32 	[%rd47], %r1;
	ld.global.u8 	%rs9, [%rd5+202];
	st.global.u8 	[%rd47+4], %rs9;
	st.global.u32 	[%rd47+8], %r17;
	mov.b32 	%r45, 0;
	st.global.u32 	[%rd47+12], %r45;
	st.global.u32 	[%rd47+16], %r45;
	ld.local.u16 	%rs10, [%rd12+4];
	ld.local.u16 	%rs11, [%rd12+8];
	mov.b32 	%r46, {%rs10, %rs11};
	st.global.u32 	[%rd47+20], %r46;
	mov.b16 	%rs12, 3;
	st.global.u16 	[%rd47+24], %rs12;
	mov.b32 	%r47, 1065353216;
	st.global.u32 	[%rd47+32], %r47;
	mov.b32 	%r48, 1086324736;
	st.global.u32 	[%rd47+28], %r48;
	mov.b16 	%rs13, 0;
	st.global.u8 	[%rd47+36], %rs13;
	add.s32 	%r61, %r61, 1;
$L__BB1_21:
	add.s32 	%r60, %r60, 1;
	setp.lt.s32 	%p17, %r60, %r55;
	setp.lt.u32 	%p18, %r61, %r25;
	and.pred  	%p19, %p17, %p18;
	@%p19 bra 	$L__BB1_10;
$L__BB1_22:
	add.s32 	%r53, %r53, 1;
	setp.ne.s32 	%p20, %r53, %r2;
	@%p20 bra 	$L__BB1_4;
	ld.param.u64 	%rd60, [_Z25protein_kmer_match_kernelPK15TranslatedFramePKjiPK15ProteinDatabaseP12ProteinMatchPjj_param_5];
	cvta.to.global.u64 	%rd48, %rd60;
	add.s64 	%rd50, %rd48, %rd21;
	st.global.u32 	[%rd50], %r61;
	setp.ne.s32 	%p21, %r1, 0;
	setp.eq.s32 	%p22, %r61, 0;
	or.pred  	%p23, %p21, %p22;
	@%p23 bra 	$L__BB1_25;
	add.u64 	%rd51, %SP, 2400;
	add.u64 	%rd52, %SPL, 2400;
	mov.u64 	%rd53, $str$1;
	cvta.global.u64 	%rd54, %rd53;
	st.local.u64 	[%rd52], %rd54;
	mov.b32 	%r49, 361;
	st.local.v2.u32 	[%rd52+8], {%r49, %r61};
	mov.u64 	%rd55, $str$3;
	cvta.global.u64 	%rd56, %rd55;
	{ // callseq 6, 0
	.param .b64 param0;
	st.param.b64 	[param0], %rd56;
	.param .b64 param1;
	st.param.b64 	[param1], %rd51;
	.param .b32 retval0;
	call.uni (retval0), 
	vprintf, 
	(
	param0, 
	param1
	);
	ld.param.b32 	%r50, [retval0];
	} // callseq 6
$L__BB1_25:
	ret;

}
	// .globl	_Z38calculate_resistance_confidence_kernelPK12ProteinMatchPKjiPKfPfPj
.visible .entry _Z38calculate_resistance_confidence_kernelPK12ProteinMatchPKjiPKfPfPj(
	.param .u64 .ptr .align 1 _Z38calculate_resistance_confidence_kernelPK12ProteinMatchPKjiPKfPfPj_param_0,
	.param .u64 .ptr .align 1 _Z38calculate_resistance_confidence_kernelPK12ProteinMatchPKjiPKfPfPj_param_1,
	.param .u32 _Z38calculate_resistance_confidence_kernelPK12ProteinMatchPKjiPKfPfPj_param_2,
	.param .u64 .ptr .align 1 _Z38calculate_resistance_confidence_kernelPK12ProteinMatchPKjiPKfPfPj_param_3,
	.param .u64 .ptr .align 1 _Z38calculate_resistance_confidence_kernelPK12ProteinMatchPKjiPKfPfPj_param_4,
	.param .u64 .ptr .align 1 _Z38calculate_resistance_confidence_kernelPK12ProteinMatchPKjiPKfPfPj_param_5
)
{
	.reg .pred 	%p<52>;
	.reg .b16 	%rs<30>;
	.reg .b32 	%r<87>;
	.reg .b32 	%f<95>;
	.reg .b64 	%rd<33>;

	ld.param.u64 	%rd16, [_Z38calculate_resistance_confidence_kernelPK12ProteinMatchPKjiPKfPfPj_param_0];
	ld.param.u64 	%rd15, [_Z38calculate_resistance_confidence_kernelPK12ProteinMatchPKjiPKfPfPj_param_1];
	ld.param.u32 	%r39, [_Z38calculate_resistance_confidence_kernelPK12ProteinMatchPKjiPKfPfPj_param_2];
	ld.param.u64 	%rd17, [_Z38calculate_resistance_confidence_kernelPK12ProteinMatchPKjiPKfPfPj_param_4];
	ld.param.u64 	%rd18, [_Z38calculate_resistance_confidence_kernelPK12ProteinMatchPKjiPKfPfPj_param_5];
	cvta.to.global.u64 	%rd1, %rd16;
	cvta.to.global.u64 	%rd2, %rd18;
	cvta.to.global.u64 	%rd3, %rd17;
	mov.u32 	%r40, %ctaid.x;
	mov.u32 	%r41, %ntid.x;
	mov.u32 	%r42, %tid.x;
	mad.lo.s32 	%r1, %r40, %r41, %r42;
	setp.ge.s32 	%p1, %r1, %r39;
	@%p1 bra 	$L__BB2_41;
	cvta.to.global.u64 	%rd19, %rd15;
	mul.wide.s32 	%rd20, %r1, 4;
	add.s64 	%rd21, %rd19, %rd20;
	ld.global.u32 	%r2, [%rd21];
	setp.ne.s32 	%p2, %r2, 0;
	@%p2 bra 	$L__BB2_3;
	add.s64 	%rd29, %rd3, %rd20;
	mov.b32 	%r57, 0;
	st.global.u32 	[%rd29], %r57;
	add.s64 	%rd30, %rd2, %rd20;
	st.global.u32 	[%rd30], %r57;
	bra.uni 	$L__BB2_41;
$L__BB2_3:
	shl.b32 	%r44, %r1, 5;
	cvt.s64.s32 	%rd4, %r44;
	add.s64 	%rd5, %rd1, 80;
	mov.f32 	%f89, 0f00000000;
	mov.b32 	%r58, 0;
	mov.u32 	%r80, %r58;
$L__BB2_4:
	cvt.u64.u32 	%rd22, %r58;
	add.s64 	%rd6, %rd22, %rd4;
	mad.lo.s64 	%rd7, %rd6, 108, %rd1;
	ld.global.u8 	%rs1, [%rd7+36];
	cvt.u32.u16 	%r5, %rs1;
	setp.eq.s16 	%p3, %rs1, 0;
	@%p3 bra 	$L__BB2_39;
	ld.global.u32 	%r6, [%rd7+12];
	and.b32  	%r7, %r5, 3;
	setp.lt.u16 	%p4, %rs1, 4;
	mov.b32 	%r82, 0;
	@%p4 bra 	$L__BB2_24;
	and.b32  	%r82, %r5, 252;
	neg.s32 	%r60, %r82;
	mad.lo.s64 	%rd31, %rd6, 108, %rd5;
	mov.u64 	%rd32, %rd7;
	mov.u32 	%r77, %r6;
	mov.u32 	%r78, %r6;
	mov.u32 	%r79, %r6;
$L__BB2_7:
	setp.ne.s32 	%p5, %r6, 0;
	ld.global.u8 	%rs2, [%rd32+37];
	@%p5 bra 	$L__BB2_9;
	and.b16  	%rs10, %rs2, 251;
	setp.eq.s16 	%p9, %rs10, 83;
	@%p9 bra 	$L__BB2_10;
	bra.uni 	$L__BB2_11;
$L__BB2_9:
	setp.ne.s32 	%p6, %r79, 1;
	and.b16  	%rs9, %rs2, 251;
	setp.ne.s16 	%p7, %rs9, 80;
	or.pred  	%p8, %p6, %p7;
	@%p8 bra 	$L__BB2_11;
$L__BB2_10:
	ld.global.f32 	%f21, [%rd31+-12];
	add.f32 	%f22, %f21, 0f40800000;
	mul.f32 	%f23, %f22, 0f3E000000;
	ld.global.f32 	%f24, [%rd7+32];
	ld.global.u16 	%rs11, [%rd7+24];
	cvt.rn.f32.u16 	%f25, %rs11;
	div.rn.f32 	%f26, %f25, 0f41F00000;
	min.f32 	%f27, %f26, 0f3F800000;
	mul.f32 	%f28, %f24, %f23;
	mul.f32 	%f29, %f28, %f27;
	setp.gt.f32 	%p10, %f29, %f89;
	selp.f32 	%f89, %f29, %f89, %p10;
	mov.b32 	%r80, 1;
$L__BB2_11:
	setp.eq.s32 	%p11, %r6, 0;
	ld.global.u8 	%rs3, [%rd32+38];
	@%p11 bra 	$L__BB2_13;
	setp.eq.s32 	%p12, %r78, 1;
	and.b16  	%rs12, %rs3, 251;
	setp.eq.s16 	%p13, %rs12, 80;
	and.pred  	%p14, %p12, %p13;
	mov.b32 	%r79, 1;
	mov.u32 	%r67, %r78;
	@%p14 bra 	$L__BB2_14;
	bra.uni 	$L__BB2_15;
$L__BB2_13:
	and.b16  	%rs13, %rs3, 251;
	setp.ne.s16 	%p15, %rs13, 83;
	mov.u32 	%r67, %r79;
	@%p15 bra 	$L__BB2_15;
$L__BB2_14:
	ld.global.f32 	%f30, [%rd31+-8];
	add.f32 	%f31, %f30, 0f40800000;
	mul.f32 	%f32, %f31, 0f3E000000;
	ld.global.f32 	%f33, [%rd7+32];
	ld.global.u16 	%rs14, [%rd7+24];
	cvt.rn.f32.u16 	%f34, %rs14;
	div.rn.f32 	%f35, %f34, 0f41F00000;
	min.f32 	%f36, %f35, 0f3F800000;
	mul.f32 	%f37, %f33, %f32;
	mul.f32 	%f38, %f37, %f36;
	setp.gt.f32 	%p16, %f38, %f89;
	selp.f32 	%f89, %f38, %f89, %p16;
	mov.b32 	%r80, 1;
	mov.u32 	%r67, %r79;
$L__BB2_15:
	ld.global.u8 	%rs4, [%rd32+39];
	@%p11 bra 	$L__BB2_17;
	setp.eq.s32 	%p18, %r77, 1;
	and.b16  	%rs15, %rs4, 251;
	setp.eq.s16 	%p19, %rs15, 80;
	and.pred  	%p20, %p18, %p19;
	mov.b32 	%r78, 1;
	mov.u32 	%r67, %r78;
	mov.u32 	%r71, %r77;
	mov.u32 	%r72, %r77;
	@%p20 bra 	$L__BB2_18;
	bra.uni 	$L__BB2_19;
$L__BB2_17:
	and.b16  	%rs16, %rs4, 251;
	setp.ne.s16 	%p21, %rs16, 83;
	mov.u32 	%r71, %r78;
	mov.u32 	%r72, %r67;
	@%p21 bra 	$L__BB2_19;
$L__BB2_18:
	ld.global.f32 	%f39, [%rd31+-4];
	add.f32 	%f40, %f39, 0f40800000;
	mul.f32 	%f41, %f40, 0f3E000000;
	ld.global.f32 	%f42, [%rd7+32];
	ld.global.u16 	%rs17, [%rd7+24];
	cvt.rn.f32.u16 	%f43, %rs17;
	div.rn.f32 	%f44, %f43, 0f41F00000;
	min.f32 	%f45, %f44, 0f3F800000;
	mul.f32 	%f46, %f42, %f41;
	mul.f32 	%f47, %f46, %f45;
	setp.gt.f32 	%p22, %f47, %f89;
	selp.f32 	%f89, %f47, %f89, %p22;
	mov.b32 	%r80, 1;
	mov.u32 	%r71, %r78;
	mov.u32 	%r72, %r67;
$L__BB2_19:
	ld.global.u8 	%rs5, [%rd32+40];
	@%p11 bra 	$L__BB2_21;
	setp.eq.s32 	%p24, %r6, 1;
	and.b16  	%rs18, %rs5, 251;
	setp.eq.s16 	%p25, %rs18, 80;
	and.pred  	%p26, %p24, %p25;
	mov.b32 	%r74, 1;
	mov.u32 	%r71, %r74;
	mov.u32 	%r72, %r74;
	mov.u32 	%r77, %r6;
	mov.u32 	%r78, %r6;
	mov.u32 	%r79, %r6;
	@%p26 bra 	$L__BB2_22;
	bra.uni 	$L__BB2_23;
$L__BB2_21:
	and.b16  	%rs19, %rs5, 251;
	setp.ne.s16 	%p27, %rs19, 83;
	mov.u32 	%r74, %r77;
	mov.u32 	%r78, %r71;
	mov.u32 	%r79, %r72;
	@%p27 bra 	$L__BB2_23;
$L__BB2_22:
	ld.global.f32 	%f48, [%rd31];
	add.f32 	%f49, %f48, 0f40800000;
	mul.f32 	%f50, %f49, 0f3E000000;
	ld.global.f32 	%f51, [%rd7+32];
	ld.global.u16 	%rs20, [%rd7+24];
	cvt.rn.f32.u16 	%f52, %rs20;
	div.rn.f32 	%f53, %f52, 0f41F00000;
	min.f32 	%f54, %f53, 0f3F800000;
	mul.f32 	%f55, %f51, %f50;
	mul.f32 	%f56, %f55, %f54;
	setp.gt.f32 	%p28, %f56, %f89;
	selp.f32 	%f89, %f56, %f89, %p28;
	mov.b32 	%r80, 1;
	mov.u32 	%r77, %r74;
	mov.u32 	%r78, %r71;
	mov.u32 	%r79, %r72;
$L__BB2_23:
	add.s32 	%r60, %r60, 4;
	add.s64 	%rd32, %rd32, 4;
	add.s64 	%rd31, %rd31, 16;
	setp.ne.s32 	%p29, %r60, 0;
	@%p29 bra 	$L__BB2_7;
$L__BB2_24:
	setp.eq.s32 	%p30, %r7, 0;
	@%p30 bra 	$L__BB2_39;
	setp.eq.s32 	%p31, %r6, 0;
	cvt.u64.u32 	%rd23, %r82;
	add.s64 	%rd13, %rd7, %rd23;
	ld.global.u8 	%rs6, [%rd13+37];
	mul.wide.u32 	%rd24, %r82, 3;
	add.s64 	%rd14, %rd13, %rd24;
	@%p31 bra 	$L__BB2_27;
	setp.eq.s32 	%p32, %r6, 1;
	and.b16  	%rs21, %rs6, 251;
	setp.eq.s16 	%p33, %rs21, 80;
	and.pred  	%p34, %p32, %p33;
	@%p34 bra 	$L__BB2_28;
	bra.uni 	$L__BB2_29;
$L__BB2_27:
	and.b16  	%rs22, %rs6, 251;
	setp.ne.s16 	%p35, %rs22, 83;
	@%p35 bra 	$L__BB2_29;
$L__BB2_28:
	ld.global.f32 	%f57, [%rd14+68];
	add.f32 	%f58, %f57, 0f40800000;
	mul.f32 	%f59, %f58, 0f3E000000;
	ld.global.f32 	%f60, [%rd7+32];
	ld.global.u16 	%rs23, [%rd7+24];
	cvt.rn.f32.u16 	%f61, %rs23;
	div.rn.f32 	%f62, %f61, 0f41F00000;
	min.f32 	%f63, %f62, 0f3F800000;
	mul.f32 	%f64, %f60, %f59;
	mul.f32 	%f65, %f64, %f63;
	setp.gt.f32 	%p36, %f65, %f89;
	selp.f32 	%f89, %f65, %f89, %p36;
	mov.b32 	%r80, 1;
$L__BB2_29:
	setp.eq.s32 	%p37, %r7, 1;
	@%p37 bra 	$L__BB2_39;
	setp.eq.s32 	%p38, %r6, 0;
	ld.global.u8 	%rs7, [%rd13+38];
	@%p38 bra 	$L__BB2_32;
	setp.eq.s32 	%p39, %r6, 1;
	and.b16  	%rs24, %rs7, 251;
	setp.eq.s16 	%p40, %rs24, 80;
	and.pred  	%p41, %p39, %p40;
	@%p41 bra 	$L__BB2_33;
	bra.uni 	$L__BB2_34;
$L__BB2_32:
	and.b16  	%rs25, %rs7, 251;
	setp.ne.s16 	%p42, %rs25, 83;
	@%p42 bra 	$L__BB2_34;
$L__BB2_33:
	ld.global.f32 	%f66, [%rd14+72];
	add.f32 	%f67, %f66, 0f40800000;
	mul.f32 	%f68, %f67, 0f3E000000;
	ld.global.f32 	%f69, [%rd7+32];
	ld.global.u16 	%rs26, [%rd7+24];
	cvt.rn.f32.u16 	%f70, %rs26;
	div.rn.f32 	%f71, %f70, 0f41F00000;
	min.f32 	%f72, %f71, 0f3F800000;
	mul.f32 	%f73, %f69, %f68;
	mul.f32 	%f74, %f73, %f72;
	setp.gt.f32 	%p43, %f74, %f89;
	selp.f32 	%f89, %f74, %f89, %p43;
	mov.b32 	%r80, 1;
$L__BB2_34:
	setp.eq.s32 	%p44, %r7, 2;
	@%p44 bra 	$L__BB2_39;
	setp.eq.s32 	%p45, %r6, 0;
	ld.global.u8 	%rs8, [%rd13+39];
	@%p45 bra 	$L__BB2_37;
	setp.eq.s32 	%p46, %r6, 1;
	and.b16  	%rs27, %rs8, 251;
	setp.eq.s16 	%p47, %rs27, 80;
	and.pred  	%p48, %p46, %p47;
	@%p48 bra 	$L__BB2_38;
	bra.uni 	$L__BB2_39;
$L__BB2_37:
	and.b16  	%rs28, %rs8, 251;
	setp.ne.s16 	%p49, %rs28, 83;
	@%p49 bra 	$L__BB2_39;
$L__BB2_38:
	ld.global.f32 	%f75, [%rd14+76];
	add.f32 	%f76, %f75, 0f40800000;
	mul.f32 	%f77, %f76, 0f3E000000;
	ld.global.f32 	%f78, [%rd7+32];
	ld.global.u16 	%rs29, [%rd7+24];
	cvt.rn.f32.u16 	%f79, %rs29;
	div.rn.f32 	%f80, %f79, 0f41F00000;
	min.f32 	%f81, %f80, 0f3F800000;
	mul.f32 	%f82, %f78, %f77;
	mul.f32 	%f83, %f82, %f81;
	setp.gt.f32 	%p50, %f83, %f89;
	selp.f32 	%f89, %f83, %f89, %p50;
	mov.b32 	%r80, 1;
$L__BB2_39:
	add.s32 	%r58, %r58, 1;
	setp.ne.s32 	%p51, %r58, %r2;
	@%p51 bra 	$L__BB2_4;
	mul.wide.s32 	%rd25, %r1, 4;
	add.s64 	%rd26, %rd3, %rd25;
	st.global.f32 	[%rd26], %f89;
	add.s64 	%rd27, %rd2, %rd25;
	st.global.u32 	[%rd27], %r80;
$L__BB2_41:
	ret;

}


// ===== COMPILED SASS (sm_100) =====

	.target	sm_100

	.elftype	@"ET_EXEC"


//--------------------- .note.nv.tkinfo           --------------------------
	.section	.note.nv.tkinfo,"",@"SHT_NOTE"
	.sectionflags	@"SHF_NOTE_NV_TKINFO"
	.tkinfo
        /*0018*/ 	.word	0x00000002
        /*0030*/ 	.string	""
        /*0030*/ 	.string	"ptxas"
        /*0030*/ 	.string	"Cuda compilation tools, release 13.0, V13.0.88"
        /*0030*/ 	.string	"Build cuda_13.0.r13.0/compiler.36424714_0"
        /*0030*/ 	.string	"-arch sm_100 -m 64 "



//--------------------- .note.nv.cuinfo           --------------------------
	.section	.note.nv.cuinfo,"",@"SHT_NOTE"
	.sectionflags	@"SHF_NOTE_NV_CUINFO"
        /*0018*/ 	.short	0x0002
        /*001a*/ 	.short	0x0064
        /*001c*/ 	.short	0x0082
	.zero		2


//--------------------- .nv.info                  --------------------------
	.section	.nv.info,"",@"SHT_CUDA_INFO"
	.align	4


	//----- nvinfo : EIATTR_REGCOUNT
	.align		4
        /*0000*/ 	.byte	0x04, 0x2f
        /*0002*/ 	.short	(.L_7 - .L_6)
	.align		4
.L_6:
        /*0004*/ 	.word	index@(_Z26six_frame_translate_kernelPKcPKiS2_iP15TranslatedFramePj)
        /*0008*/ 	.word	0x0000001e


	//----- nvinfo : EIATTR_FRAME_SIZE
	.align		4
.L_7:
        /*000c*/ 	.byte	0x04, 0x11
        /*000e*/ 	.short	(.L_9 - .L_8)
	.align		4
.L_8:
        /*0010*/ 	.word	index@(_Z26six_frame_translate_kernelPKcPKiS2_iP15TranslatedFramePj)
        /*0014*/ 	.word	0x00000018


	//----- nvinfo : EIATTR_REGCOUNT
	.align		4
.L_9:
        /*0018*/ 	.byte	0x04, 0x2f
        /*001a*/ 	.short	(.L_11 - .L_10)
	.align		4
.L_10:
        /*001c*/ 	.word	index@(_Z25protein_kmer_match_kernelPK15TranslatedFramePKjiPK15ProteinDatabaseP12ProteinMatchPjj)
        /*0020*/ 	.word	0x0000001e


	//----- nvinfo : EIATTR_FRAME_SIZE
	.align		4
.L_11:
        /*0024*/ 	.byte	0x04, 0x11
        /*0026*/ 	.short	(.L_13 - .L_12)
	.align		4
.L_12:
        /*0028*/ 	.word	index@(_Z25protein_kmer_match_kernelPK15TranslatedFramePKjiPK15ProteinDatabaseP12ProteinMatchPjj)
        /*002c*/ 	.word	0x00000970


	//----- nvinfo : EIATTR_REGCOUNT
	.align		4
.L_13:
        /*0030*/ 	.byte	0x04, 0x2f
        /*0032*/ 	.short	(.L_15 - .L_14)
	.align		4
.L_14:
        /*0034*/ 	.word	index@(_Z38calculate_resistance_confidence_kernelPK12ProteinMatchPKjiPKfPfPj)
        /*0038*/ 	.word	0x00000025


	//----- nvinfo : EIATTR_FRAME_SIZE
	.align		4
.L_15:
        /*003c*/ 	.byte	0x04, 0x11
        /*003e*/ 	.short	(.L_17 - .L_16)
	.align		4
.L_16:
        /*0040*/ 	.word	index@($__internal_0_$__cuda_sm3x_div_rn_noftz_f32_slowpath)
        /*0044*/ 	.word	0x00000000


	//----- nvinfo : EIATTR_FRAME_SIZE
	.align		4
.L_17:
        /*0048*/ 	.byte	0x04, 0x11
        /*004a*/ 	.short	(.L_19 - .L_18)
	.align		4
.L_18:
        /*004c*/ 	.word	index@(_Z38calculate_resistance_confidence_kernelPK12ProteinMatchPKjiPKfPfPj)
        /*0050*/ 	.word	0x00000000


	//----- nvinfo : EIATTR_MIN_STACK_SIZE
	.align		4
.L_19:
        /*0054*/ 	.byte	0x04, 0x12
        /*0056*/ 	.short	(.L_21 - .L_20)
	.align		4
.L_20:
        /*0058*/ 	.word	index@(_Z38calculate_resistance_confidence_kernelPK12ProteinMatchPKjiPKfPfPj)
        /*005c*/ 	.word	0x00000000


	//----- nvinfo : EIATTR_MIN_STACK_SIZE
	.align		4
.L_21:
        /*0060*/ 	.byte	0x04, 0x12
        /*0062*/ 	.short	(.L_23 - .L_22)
	.align		4
.L_22:
        /*0064*/ 	.word	index@(_Z25protein_kmer_match_kernelPK15TranslatedFramePKjiPK15ProteinDatabaseP12ProteinMatchPjj)
        /*0068*/ 	.word	0x00000970


	//----- nvinfo : EIATTR_MIN_STACK_SIZE
	.align		4
.L_23:
        /*006c*/ 	.byte	0x04, 0x12
        /*006e*/ 	.short	(.L_25 - .L_24)
	.align		4
.L_24:
        /*0070*/ 	.word	index@(_Z26six_frame_translate_kernelPKcPKiS2_iP15TranslatedFramePj)
        /*0074*/ 	.word	0x00000018
.L_25:


//--------------------- .nv.compat                --------------------------
	.section	.nv.compat,"",@"SHT_CUDA_COMPAT_INFO"
	.align	4
        /*0000*/ 	.byte	0x02, 0x09, 0x00, 0x00, 0x02, 0x02, 0x01, 0x00, 0x02, 0x05, 0x05, 0x00, 0x03, 0x07, 0x01, 0x01
        /*0010*/ 	.byte	0x02, 0x03, 0x00, 0x00, 0x02, 0x06, 0x01, 0x00, 0x04, 0x0b, 0x08, 0x00, 0x01, 0x00, 0x00, 0x00
        /*0020*/ 	.byte	0x00, 0x00, 0x00, 0x00


//--------------------- .nv.info._Z38calculate_resistance_confidence_kernelPK12ProteinMatchPKjiPKfPfPj --------------------------
	.section	.nv.info._Z38calculate_resistance_confidence_kernelPK12ProteinMatchPKjiPKfPfPj,"",@"SHT_CUDA_INFO"
	.sectionflags	@""
	.align	4


	//----- nvinfo : EIATTR_CUDA_API_VERSION
	.align		4
        /*0000*/ 	.byte	0x04, 0x37
        /*0002*/ 	.short	(.L_27 - .L_26)
.L_26:
        /*0004*/ 	.word	0x00000082


	//----- nvinfo : EIATTR_KPARAM_INFO
	.align		4
.L_27:
        /*0008*/ 	.byte	0x04, 0x17
        /*000a*/ 	.short	(.L_29 - .L_28)
.L_28:
        /*000c*/ 	.word	0x00000000
        /*0010*/ 	.short	0x0005
        /*0012*/ 	.short	0x0028
        /*0014*/ 	.byte	0x00, 0xf5, 0x21, 0x00


	//----- nvinfo : EIATTR_KPARAM_INFO
	.align		4
.L_29:
        /*0018*/ 	.byte	0x04, 0x17
        /*001a*/ 	.short	(.L_31 - .L_30)
.L_30:
        /*001c*/ 	.word	0x00000000
        /*0020*/ 	.short	0x0004
        /*0022*/ 	.short	0x0020
        /*0024*/ 	.byte	0x00, 0xf5, 0x21, 0x00


	//----- nvinfo : EIATTR_KPARAM_INFO
	.align		4
.L_31:
        /*0028*/ 	.byte	0x04, 0x17
        /*002a*/ 	.short	(.L_33 - .L_32)
.L_32:
        /*002c*/ 	.word	0x00000000
        /*0030*/ 	.short	0x0003
        /*0032*/ 	.short	0x0018
        /*0034*/ 	.byte	0x00, 0xf5, 0x21, 0x00


	//----- nvinfo : EIATTR_KPARAM_INFO
	.align		4
.L_33:
        /*0038*/ 	.byte	0x04, 0x17
        /*003a*/ 	.short	(.L_35 - .L_34)
.L_34:
        /*003c*/ 	.word	0x00000000
        /*0040*/ 	.short	0x0002
        /*0042*/ 	.short	0x0010
        /*0044*/ 	.byte	0x00, 0xf0, 0x11, 0x00


	//----- nvinfo : EIATTR_KPARAM_INFO
	.align		4
.L_35:
        /*0048*/ 	.byte	0x04, 0x17
        /*004a*/ 	.short	(.L_37 - .L_36)
.L_36:
        /*004c*/ 	.word	0x00000000
        /*0050*/ 	.short	0x0001
        /*0052*/ 	.short	0x0008
        /*0054*/ 	.byte	0x00, 0xf5, 0x21, 0x00


	//----- nvinfo : EIATTR_KPARAM_INFO
	.align		4
.L_37:
        /*0058*/ 	.byte	0x04, 0x17
        /*005a*/ 	.short	(.L_39 - .L_38)
.L_38:
        /*005c*/ 	.word	0x00000000
        /*0060*/ 	.short	0x0000
        /*0062*/ 	.short	0x0000
        /*0064*/ 	.byte	0x00, 0xf5, 0x21, 0x00


	//----- nvinfo : EIATTR_SPARSE_MMA_MASK
	.align		4
.L_39:
        /*0068*/ 	.byte	0x03, 0x50
        /*006a*/ 	.short	0x0000


	//----- nvinfo : EIATTR_MAXREG_COUNT
	.align		4
        /*006c*/ 	.byte	0x03, 0x1b
        /*006e*/ 	.short	0x00ff


	//----- nvinfo : EIATTR_MERCURY_ISA_VERSION
	.align		4
        /*0070*/ 	.byte	0x03, 0x5f
        /*0072*/ 	.short	0x0101


	//----- nvinfo : EIATTR_VRC_CTA_INIT_COUNT
	.align		4
        /*0074*/ 	.byte	0x02, 0x4a
	.zero		1
	.zero		1


	//----- nvinfo : EIATTR_EXIT_INSTR_OFFSETS
	.align		4
        /*0078*/ 	.byte	0x04, 0x1c
        /*007a*/ 	.short	(.L_41 - .L_40)


	//   ....[0]....
.L_40:
        /*007c*/ 	.word	0x00000070


	//   ....[1]....
        /*0080*/ 	.word	0x00000130


	//   ....[2]....
        /*0084*/ 	.word	0x00001910


	//----- nvinfo : EIATTR_CRS_STACK_SIZE
	.align		4
.L_41:
        /*0088*/ 	.byte	0x04, 0x1e
        /*008a*/ 	.short	(.L_43 - .L_42)
.L_42:
        /*008c*/ 	.word	0x00000000


	//----- nvinfo : EIATTR_CBANK_PARAM_SIZE
	.align		4
.L_43:
        /*0090*/ 	.byte	0x03, 0x19
        /*0092*/ 	.short	0x0030


	//----- nvinfo : EIATTR_PARAM_CBANK
	.align		4
        /*0094*/ 	.byte	0x04, 0x0a
        /*0096*/ 	.short	(.L_45 - .L_44)
	.align		4
.L_44:
        /*0098*/ 	.word	index@(.nv.constant0._Z38calculate_resistance_confidence_kernelPK12ProteinMatchPKjiPKfPfPj)
        /*009c*/ 	.short	0x0380
        /*009e*/ 	.short	0x0030


	//----- nvinfo : EIATTR_SW_WAR
	.align		4
.L_45:
        /*00a0*/ 	.byte	0x04, 0x36
        /*00a2*/ 	.short	(.L_47 - .L_46)
.L_46:
        /*00a4*/ 	.word	0x00000008
.L_47:


//--------------------- .nv.info._Z25protein_kmer_match_kernelPK15TranslatedFramePKjiPK15ProteinDatabaseP12ProteinMatchPjj --------------------------
	.section	.nv.info._Z25protein_kmer_match_kernelPK15TranslatedFramePKjiPK15ProteinDatabaseP12ProteinMatchPjj,"",@"SHT_CUDA_INFO"
	.sectionflags	@""
	.align	4


	//----- nvinfo : EIATTR_CUDA_API_VERSION
	.align		4
        /*0000*/ 	.byte	0x04, 0x37
        /*0002*/ 	.short	(.L_49 - .L_48)
.L_48:
        /*0004*/ 	.word	0x00000082


	//----- nvinfo : EIATTR_KPARAM_INFO
	.align		4
.L_49:
        /*0008*/ 	.byte	0x04, 0x17
        /*000a*/ 	.short	(.L_51 - .L_50)
.L_50:
        /*000c*/ 	.word	0x00000000
        /*0010*/ 	.short	0x0006
        /*0012*/ 	.short	0x0030
        /*0014*/ 	.byte	0x00, 0xf0, 0x11, 0x00


	//----- nvinfo : EIATTR_KPARAM_INFO
	.align		4
.L_51:
        /*0018*/ 	.byte	0x04, 0x17
        /*001a*/ 	.short	(.L_53 - .L_52)
.L_52:
        /*001c*/ 	.word	0x00000000
        /*0020*/ 	.short	0x0005
        /*0022*/ 	.short	0x0028
        /*0024*/ 	.byte	0x00, 0xf5, 0x21, 0x00


	//----- nvinfo : EIATTR_KPARAM_INFO
	.align		4
.L_53:
        /*0028*/ 	.byte	0x04, 0x17
        /*002a*/ 	.short	(.L_55 - .L_54)
.L_54:
        /*002c*/ 	.word	0x00000000
        /*0030*/ 	.short	0x0004
        /*0032*/ 	.short	0x0020
        /*0034*/ 	.byte	0x00, 0xf5, 0x21, 0x00


	//----- nvinfo : EIATTR_KPARAM_INFO
	.align		4
.L_55:
        /*0038*/ 	.byte	0x04, 0x17
        /*003a*/ 	.short	(.L_57 - .L_56)
.L_56:
        /*003c*/ 	.word	0x00000000
        /*0040*/ 	.short	0x0003
        /*0042*/ 	.short	0x0018
        /*0044*/ 	.byte	0x00, 0xf5, 0x21, 0x00


	//----- nvinfo : EIATTR_KPARAM_INFO
	.align		4
.L_57:
        /*0048*/ 	.byte	0x04, 0x17
        /*004a*/ 	.short	(.L_59 - .L_58)
.L_58:
        /*004c*/ 	.word	0x00000000
        /*0050*/ 	.short	0x0002
        /*0052*/ 	.short	0x0010
        /*0054*/ 	.byte	0x00, 0xf0, 0x11, 0x00


	//----- nvinfo : EIATTR_KPARAM_INFO
	.align		4
.L_59:
        /*0058*/ 	.byte	0x04, 0x17
        /*005a*/ 	.short	(.L_61 - .L_60)
.L_60:
        /*005c*/ 	.word	0x00000000
        /*0060*/ 	.short	0x0001
        /*0062*/ 	.short	0x0008
        /*0064*/ 	.byte	0x00, 0xf5, 0x21, 0x00


	//----- nvinfo : EIATTR_KPARAM_INFO
	.align		4
.L_61:
        /*0068*/ 	.byte	0x04, 0x17
        /*006a*/ 	.short	(.L_63 - .L_62)
.L_62:
        /*006c*/ 	.word	0x00000000
        /*0070*/ 	.short	0x0000
        /*0072*/ 	.short	0x0000
        /*0074*/ 	.byte	0x00, 0xf5, 0x21, 0x00


	//----- nvinfo : EIATTR_SPARSE_MMA_MASK
	.align		4
.L_63:
        /*0078*/ 	.byte	0x03, 0x50
        /*007a*/ 	.short	0x0000


	//----- nvinfo : EIATTR_MAXREG_COUNT
	.align		4
        /*007c*/ 	.byte	0x03, 0x1b
        /*007e*/ 	.short	0x00ff


	//----- nvinfo : EIATTR_EXTERNS
	.align		4
        /*0080*/ 	.byte	0x04, 0x0f
        /*0082*/ 	.short	(.L_65 - .L_64)


	//   ....[0]....
	.align		4
.L_64:
        /*0084*/ 	.word	index@(vprintf)


	//----- nvinfo : EIATTR_MERCURY_ISA_VERSION
	.align		4
.L_65:
        /*0088*/ 	.byte	0x03, 0x5f
        /*008a*/ 	.short	0x0101


	//----- nvinfo : EIATTR_VRC_CTA_INIT_COUNT
	.align		4
        /*008c*/ 	.byte	0x02, 0x4a
	.zero		1
	.zero		1


	//----- nvinfo : EIATTR_SYSCALL_OFFSETS
	.align		4
        /*0090*/ 	.byte	0x04, 0x46
        /*0092*/ 	.short	(.L_67 - .L_66)


	//   ....[0]....
.L_66:
        /*0094*/ 	.word	0x00000b60


	//----- nvinfo : EIATTR_EXIT_INSTR_OFFSETS
	.align		4
.L_67:
        /*0098*/ 	.byte	0x04, 0x1c
        /*009a*/ 	.short	(.L_69 - .L_68)


	//   ....[0]....
.L_68:
        /*009c*/ 	.word	0x00000090


	//   ....[1]....
        /*00a0*/ 	.word	0x00000120


	//   ....[2]....
        /*00a4*/ 	.word	0x00000a80


	//   ....[3]....
        /*00a8*/ 	.word	0x00000b70


	//----- nvinfo : EIATTR_CRS_STACK_SIZE
	.align		4
.L_69:
        /*00ac*/ 	.byte	0x04, 0x1e
        /*00ae*/ 	.short	(.L_71 - .L_70)
.L_70:
        /*00b0*/ 	.word	0x00000000


	//----- nvinfo : EIATTR_CBANK_PARAM_SIZE
	.align		4
.L_71:
        /*00b4*/ 	.byte	0x03, 0x19
        /*00b6*/ 	.short	0x0034


	//----- nvinfo : EIATTR_PARAM_CBANK
	.align		4
        /*00b8*/ 	.byte	0x04, 0x0a
        /*00ba*/ 	.short	(.L_73 - .L_72)
	.align		4
.L_72:
        /*00bc*/ 	.word	index@(.nv.constant0._Z25protein_kmer_match_kernelPK15TranslatedFramePKjiPK15ProteinDatabaseP12ProteinMatchPjj)
        /*00c0*/ 	.short	0x0380
        /*00c2*/ 	.short	0x0034


	//----- nvinfo : EIATTR_SW_WAR
	.align		4
.L_73:
        /*00c4*/ 	.byte	0x04, 0x36
        /*00c6*/ 	.short	(.L_75 - .L_74)
.L_74:
        /*00c8*/ 	.word	0x00000008
.L_75:


//--------------------- .nv.info._Z26six_frame_translate_kernelPKcPKiS2_iP15TranslatedFramePj --------------------------
	.section	.nv.info._Z26six_frame_translate_kernelPKcPKiS2_iP15TranslatedFramePj,"",@"SHT_CUDA_INFO"
	.sectionflags	@""
	.align	4


	//----- nvinfo : EIATTR_CUDA_API_VERSION
	.align		4
        /*0000*/ 	.byte	0x04, 0x37
        /*0002*/ 	.short	(.L_77 - .L_76)
.L_76:
        /*0004*/ 	.word	0x00000082


	//----- nvinfo : EIATTR_KPARAM_INFO
	.align		4
.L_77:
        /*0008*/ 	.byte	0x04, 0x17
        /*000a*/ 	.short	(.L_79 - .L_78)
.L_78:
        /*000c*/ 	.word	0x00000000
        /*0010*/ 	.short	0x0005
        /*0012*/ 	.short	0x0028
        /*0014*/ 	.byte	0x00, 0xf5, 0x21, 0x00


	//----- nvinfo : EIATTR_KPARAM_INFO
	.align		4
.L_79:
        /*0018*/ 	.byte	0x04, 0x17
        /*001a*/ 	.short	(.L_81 - .L_80)
.L_80:
        /*001c*/ 	.word	0x00000000
        /*0020*/ 	.short	0x0004
        /*0022*/ 	.short	0x0020
        /*0024*/ 	.byte	0x00, 0xf5, 0x21, 0x00


	//----- nvinfo : EIATTR_KPARAM_INFO
	.align		4
.L_81:
        /*0028*/ 	.byte	0x04, 0x17
        /*002a*/ 	.short	(.L_83 - .L_82)
.L_82:
        /*002c*/ 	.word	0x00000000
        /*0030*/ 	.short	0x0003
        /*0032*/ 	.short	0x0018
        /*0034*/ 	.byte	0x00, 0xf0, 0x11, 0x00


	//----- nvinfo : EIATTR_KPARAM_INFO
	.align		4
.L_83:
        /*0038*/ 	.byte	0x04, 0x17
        /*003a*/ 	.short	(.L_85 - .L_84)
.L_84:
        /*003c*/ 	.word	0x00000000
        /*0040*/ 	.short	0x0002
        /*0042*/ 	.short	0x0010
        /*0044*/ 	.byte	0x00, 0xf5, 0x21, 0x00


	//----- nvinfo : EIATTR_KPARAM_INFO
	.align		4
.L_85:
        /*0048*/ 	.byte	0x04, 0x17
        /*004a*/ 	.short	(.L_87 - .L_86)
.L_86:
        /*004c*/ 	.word	0x00000000
        /*0050*/ 	.short	0x0001
        /*0052*/ 	.short	0x0008
        /*0054*/ 	.byte	0x00, 0xf5, 0x21, 0x00


	//----- nvinfo : EIATTR_KPARAM_INFO
	.align		4
.L_87:
        /*0058*/ 	.byte	0x04, 0x17
        /*005a*/ 	.short	(.L_89 - .L_88)
.L_88:
        /*005c*/ 	.word	0x00000000
        /*0060*/ 	.short	0x0000
        /*0062*/ 	.short	0x0000
        /*0064*/ 	.byte	0x00, 0xf5, 0x21, 0x00


	//----- nvinfo : EIATTR_SPARSE_MMA_MASK
	.align		4
.L_89:
        /*0068*/ 	.byte	0x03, 0x50
        /*006a*/ 	.short	0x0000


	//----- nvinfo : EIATTR_MAXREG_COUNT
	.align		4
        /*006c*/ 	.byte	0x03, 0x1b
        /*006e*/ 	.short	0x00ff


	//----- nvinfo : EIATTR_EXTERNS
	.align		4
        /*0070*/ 	.byte	0x04, 0x0f
        /*0072*/ 	.short	(.L_91 - .L_90)


	//   ....[0]....
	.align		4
.L_90:
        /*0074*/ 	.word	index@(vprintf)


	//----- nvinfo : EIATTR_MERCURY_ISA_VERSION
	.align		4
.L_91:
        /*0078*/ 	.byte	0x03, 0x5f
        /*007a*/ 	.short	0x0101


	//----- nvinfo : EIATTR_VRC_CTA_INIT_COUNT
	.align		4
        /*007c*/ 	.byte	0x02, 0x4a
	.zero		1
	.zero		1


	//----- nvinfo : EIATTR_SYSCALL_OFFSETS
	.align		4
        /*0080*/ 	.byte	0x04, 0x46
        /*0082*/ 	.short	(.L_93 - .L_92)


	//   ....[0]....
.L_92:
        /*0084*/ 	.word	0x000060c0


	//   ....[1]....
        /*0088*/ 	.word	0x000062d0


	//   ....[2]....
        /*008c*/ 	.word	0x000063d0


	//   ....[3]....
        /*0090*/ 	.word	0x000064d0


	//   ....[4]....
        /*0094*/ 	.word	0x000065d0


	//   ....[5]....
        /*0098*/ 	.word	0x000067e0


	//----- nvinfo : EIATTR_EXIT_INSTR_OFFSETS
	.align		4
.L_93:
        /*009c*/ 	.byte	0x04, 0x1c
        /*009e*/ 	.short	(.L_95 - .L_94)


	//   ....[0]....
.L_94:
        /*00a0*/ 	.word	0x000000c0


	//   ....[1]....
        /*00a4*/ 	.word	0x00005fe0


	//   ....[2]....
        /*00a8*/ 	.word	0x000060e0


	//   ....[3]....
        /*00ac*/ 	.word	0x00006640


	//   ....[4]....
        /*00b0*/ 	.word	0x00006830


	//----- nvinfo : EIATTR_CRS_STACK_SIZE
	.align		4
.L_95:
        /*00b4*/ 	.byte	0x04, 0x1e
        /*00b6*/ 	.short	(.L_97 - .L_96)
.L_96:
        /*00b8*/ 	.word	0x00000000


	//----- nvinfo : EIATTR_CBANK_PARAM_SIZE
	.align		4
.L_97:
        /*00bc*/ 	.byte	0x03, 0x19
        /*00be*/ 	.short	0x0030


	//----- nvinfo : EIATTR_PARAM_CBANK
	.align		4
        /*00c0*/ 	.byte	0x04, 0x0a
        /*00c2*/ 	.short	(.L_99 - .L_98)
	.align		4
.L_98:
        /*00c4*/ 	.word	index@(.nv.constant0._Z26six_frame_translate_kernelPKcPKiS2_iP15TranslatedFramePj)
        /*00c8*/ 	.short	0x0380
        /*00ca*/ 	.short	0x0030


	//----- nvinfo : EIATTR_SW_WAR
	.align		4
.L_99:
        /*00cc*/ 	.byte	0x04, 0x36
        /*00ce*/ 	.short	(.L_101 - .L_100)
.L_100:
        /*00d0*/ 	.word	0x00000008
.L_101:


//--------------------- .nv.callgraph             --------------------------
	.section	.nv.callgraph,"",@"SHT_CUDA_CALLGRAPH"
	.align	4
	.sectionentsize	8
	.align		4
        /*0000*/ 	.word	0x00000000
	.align		4
        /*0004*/ 	.word	0xffffffff
	.align		4
        /*0008*/ 	.word	index@(_Z25protein_kmer_match_kernelPK15TranslatedFramePKjiPK15ProteinDatabaseP12ProteinMatchPjj)
	.align		4
        /*000c*/ 	.word	index@(vprintf)
	.align		4
        /*0010*/ 	.word	index@(_Z26six_frame_translate_kernelPKcPKiS2_iP15TranslatedFramePj)
	.align		4
        /*0014*/ 	.word	index@(vprintf)
	.align		4
        /*0018*/ 	.word	0x00000000
	.align		4
        /*001c*/ 	.word	0xfffffffe
	.align		4
        /*0020*/ 	.word	0x00000000
	.align		4
        /*0024*/ 	.word	0xfffffffd
	.align		4
        /*0028*/ 	.word	0x00000000
	.align		4
        /*002c*/ 	.word	0xfffffffc


//--------------------- .nv.constant3             --------------------------
	.section	.nv.constant3,"a",@progbits
	.align	4
.nv.constant3:
	.type		GENETIC_CODE,@object
	.size		GENETIC_CODE,(BLOSUM62_GPU - GENETIC_CODE)
GENETIC_CODE:
        /*0000*/ 	.byte	0x4b, 0x4e, 0x4b, 0x4e, 0x54, 0x54, 0x54, 0x54, 0x52, 0x53, 0x52, 0x53, 0x49, 0x49, 0x4d, 0x49
        /*0010*/ 	.byte	0x51, 0x48, 0x51, 0x48, 0x50, 0x50, 0x50, 0x50, 0x52, 0x52, 0x52, 0x52, 0x4c, 0x4c, 0x4c, 0x4c
        /*0020*/ 	.byte	0x45, 0x44, 0x45, 0x44, 0x41, 0x41, 0x41, 0x41, 0x47, 0x47, 0x47, 0x47, 0x56, 0x56, 0x56, 0x56
        /*0030*/ 	.byte	0x2a, 0x59, 0x2a, 0x59, 0x53, 0x53, 0x53, 0x53, 0x57, 0x43, 0x2a, 0x43, 0x4c, 0x46, 0x4c, 0x46
	.type		BLOSUM62_GPU,@object
	.size		BLOSUM62_GPU,(.L_1 - BLOSUM62_GPU)
BLOSUM62_GPU:
	.zero		2304
.L_1:


//--------------------- .nv.constant4             --------------------------
	.section	.nv.constant4,"a",@progbits
	.align	8
	.align		8
.nv.constant4:
        /*0000*/ 	.dword	$str
	.align		8
        /*0008*/ 	.dword	$str$1
	.align		8
        /*0010*/ 	.dword	$str$2
	.align		8
        /*0018*/ 	.dword	$str$3
	.align		8
        /*0020*/ 	.dword	vprintf


//--------------------- .text._Z38calculate_resistance_confidence_kernelPK12ProteinMatchPKjiPKfPfPj --------------------------
	.section	.text._Z38calculate_resistance_confidence_kernelPK12ProteinMatchPKjiPKfPfPj,"ax",@progbits
	.align	128
        .global         _Z38calculate_resistance_confidence_kernelPK12ProteinMatchPKjiPKfPfPj
        .type           _Z38calculate_resistance_confidence_kernelPK12ProteinMatchPKjiPKfPfPj,@function
        .size           _Z38calculate_resistance_confidence_kernelPK12ProteinMatchPKjiPKfPfPj,(.L_x_259 - _Z38calculate_resistance_confidence_kernelPK12ProteinMatchPKjiPKfPfPj)
        .other          _Z38calculate_resistance_confidence_kernelPK12ProteinMatchPKjiPKfPfPj,@"STO_CUDA_ENTRY STV_DEFAULT"
_Z38calculate_resistance_confidence_kernelPK12ProteinMatchPKjiPKfPfPj:
.text._Z38calculate_resistance_confidence_kernelPK12ProteinMatchPKjiPKfPfPj:
[----:B------:R-:W-:Y:S01]  /*0000*/  LDC R1, c[0x0][0x37c] ;  /* 0x0000df00ff017b82 */ /* 0x000fe20000000800 */
[----:B------:R-:W0:Y:S07]  /*0010*/  S2R R3, SR_TID.X ;  /* 0x0000000000037919 */ /* 0x000e2e0000002100 */
[----:B------:R-:W0:Y:S01]  /*0020*/  S2UR UR4, SR_CTAID.X ;  /* 0x00000000000479c3 */ /* 0x000e220000002500 */
[----:B------:R-:W1:Y:S07]  /*0030*/  LDCU UR5, c[0x0][0x390] ;  /* 0x00007200ff0577ac */ /* 0x000e6e0008000800 */
[----:B------:R-:W0:Y:S02]  /*0040*/  LDC R4, c[0x0][0x360] ;  /* 0x0000d800ff047b82 */ /* 0x000e240000000800 */
[----:B0-----:R-:W-:-:S05]  /*0050*/  IMAD R4, R4, UR4, R3 ;  /* 0x0000000404047c24 */ /* 0x001fca000f8e0203 */
[----:B-1----:R-:W-:-:S13]  /*0060*/  ISETP.GE.AND P0, PT, R4, UR5, PT ;  /* 0x0000000504007c0c */ /* 0x002fda000bf06270 */
[----:B------:R-:W-:Y:S05]  /*0070*/  @P0 EXIT ;  /* 0x000000000000094d */ /* 0x000fea0003800000 */
[----:B------:R-:W0:Y:S01]  /*0080*/  LDC.64 R2, c[0x0][0x388] ;  /* 0x0000e200ff027b82 */ /* 0x000e220000000a00 */
[----:B------:R-:W1:Y:S07]  /*0090*/  LDCU.64 UR6, c[0x0][0x358] ;  /* 0x00006b00ff0677ac */ /* 0x000e6e0008000a00 */
[----:B------:R-:W2:Y:S08]  /*00a0*/  LDC.64 R6, c[0x0][0x3a0] ;  /* 0x0000e800ff067b82 */ /* 0x000eb00000000a00 */
[----:B------:R-:W3:Y:S01]  /*00b0*/  LDC.64 R8, c[0x0][0x3a8] ;  /* 0x0000ea00ff087b82 */ /* 0x000ee20000000a00 */
[----:B0-----:R-:W-:-:S05]  /*00c0*/  IMAD.WIDE R2, R4, 0x4, R2 ;  /* 0x0000000404027825 */ /* 0x001fca00078e0202 */
[----:B-1----:R-:W4:Y:S02]  /*00d0*/  LDG.E R5, desc[UR6][R2.64] ;  /* 0x0000000602057981 */ /* 0x002f24000c1e1900 */
[----:B----4-:R-:W-:-:S13]  /*00e0*/  ISETP.NE.AND P0, PT, R5, RZ, PT ;  /* 0x000000ff0500720c */ /* 0x010fda0003f05270 */
[----:B--2---:R-:W-:-:S04]  /*00f0*/  @!P0 IMAD.WIDE R6, R4, 0x4, R6 ;  /* 0x0000000404068825 */ /* 0x004fc800078e0206 */
[----:B---3--:R-:W-:Y:S01]  /*0100*/  @!P0 IMAD.WIDE R8, R4, 0x4, R8 ;  /* 0x0000000404088825 */ /* 0x008fe200078e0208 */
[----:B------:R0:W-:Y:S04]  /*0110*/  @!P0 STG.E desc[UR6][R6.64], RZ ;  /* 0x000000ff06008986 */ /* 0x0001e8000c101906 */
[----:B------:R0:W-:Y:S01]  /*0120*/  @!P0 STG.E desc[UR6][R8.64], RZ ;  /* 0x000000ff08008986 */ /* 0x0001e2000c101906 */
[----:B------:R-:W-:Y:S05]  /*0130*/  @!P0 EXIT ;  /* 0x000000000000894d */ /* 0x000fea0003800000 */
[----:B------:R-:W1:Y:S01]  /*0140*/  LDCU.64 UR4, c[0x0][0x380] ;  /* 0x00007000ff0477ac */ /* 0x000e620008000a00 */
[----:B------:R-:W-:Y:S01]  /*0150*/  BSSY.RECONVERGENT B2, `(.L_x_0) ;  /* 0x0000174000027945 */ /* 0x000fe20003800200 */
[----:B0-----:R-:W-:Y:S02]  /*0160*/  IMAD.SHL.U32 R6, R4, 0x20, RZ ;  /* 0x0000002004067824 */ /* 0x001fe400078e00ff */
[----:B------:R-:W-:Y:S02]  /*0170*/  IMAD.MOV.U32 R7, RZ, RZ, RZ ;  /* 0x000000ffff077224 */ /* 0x000fe400078e00ff */
[----:B------:R-:W-:Y:S02]  /*0180*/  IMAD.MOV.U32 R8, RZ, RZ, RZ ;  /* 0x000000ffff087224 */ /* 0x000fe400078e00ff */
[----:B------:R-:W-:Y:S01]  /*0190*/  IMAD.MOV.U32 R0, RZ, RZ, RZ ;  /* 0x000000ffff007224 */ /* 0x000fe200078e00ff */
[----:B-1----:R-:W-:-:S04]  /*01a0*/  UIADD3 UR4, UP0, UPT, UR4, 0x50, URZ ;  /* 0x0000005004047890 */ /* 0x002fc8000ff1e0ff */
[----:B------:R-:W-:-:S12]  /*01b0*/  UIADD3.X UR5, UPT, UPT, URZ, UR5, URZ, UP0, !UPT ;  /* 0x00000005ff057290 */ /* 0x000fd800087fe4ff */
.L_x_53:
[----:B------:R-:W0:Y:S01]  /*01c0*/  LDC.64 R18, c[0x0][0x380] ;  /* 0x0000e000ff127b82 */ /* 0x000e220000000a00 */
[----:B------:R-:W-:-:S04]  /*01d0*/  IADD3 R13, P0, PT, R6, R8, RZ ;  /* 0x00000008060d7210 */ /* 0x000fc80007f1e0ff */
[----:B------:R-:W-:-:S05]  /*01e0*/  LEA.HI.X.SX32 R23, R6, RZ, 0x1, P0 ;  /* 0x000000ff06177211 */ /* 0x000fca00000f0eff */
[----:B------:R-:W-:Y:S02]  /*01f0*/  IMAD R23, R23, 0x6c, RZ ;  /* 0x0000006c17177824 */ /* 0x000fe400078e02ff */
[----:B0-----:R-:W-:-:S04]  /*0200*/  IMAD.WIDE.U32 R18, R13, 0x6c, R18 ;  /* 0x0000006c0d127825 */ /* 0x001fc800078e0012 */
[----:B------:R-:W-:Y:S01]  /*0210*/  IMAD.MOV.U32 R16, RZ, RZ, R18 ;  /* 0x000000ffff107224 */ /* 0x000fe200078e0012 */
[----:B------:R-:W-:-:S05]  /*0220*/  IADD3 R17, PT, PT, R19, R23, RZ ;  /* 0x0000001713117210 */ /* 0x000fca0007ffe0ff */
[----:B------:R-:W2:Y:S01]  /*0230*/  LDG.E.U8 R14, desc[UR6][R16.64+0x24] ;  /* 0x00002406100e7981 */ /* 0x000ea2000c1e1100 */
[----:B------:R-:W-:Y:S01]  /*0240*/  VIADD R8, R8, 0x1 ;  /* 0x0000000108087836 */ /* 0x000fe20000000000 */
[----:B------:R-:W-:Y:S04]  /*0250*/  BSSY.RECONVERGENT B1, `(.L_x_1) ;  /* 0x0000162000017945 */ /* 0x000fe80003800200 */
[----:B------:R-:W-:Y:S02]  /*0260*/  ISETP.NE.AND P2, PT, R8, R5, PT ;  /* 0x000000050800720c */ /* 0x000fe40003f45270 */
[----:B--2---:R-:W-:-:S13]  /*0270*/  ISETP.NE.AND P0, PT, R14, RZ, PT ;  /* 0x000000ff0e00720c */ /* 0x004fda0003f05270 */
[----:B-----5:R-:W-:Y:S05]  /*0280*/  @!P0 BRA `(.L_x_2) ;  /* 0x0000001400788947 */ /* 0x020fea0003800000 */
[----:B------:R0:W5:Y:S01]  /*0290*/  LDG.E R9, desc[UR6][R16.64+0xc] ;  /* 0x00000c0610097981 */ /* 0x000162000c1e1900 */
[C---:B------:R-:W-:Y:S01]  /*02a0*/  ISETP.GE.U32.AND P0, PT, R14.reuse, 0x4, PT ;  /* 0x000000040e00780c */ /* 0x040fe20003f06070 */
[----:B------:R-:W-:Y:S01]  /*02b0*/  BSSY.RECONVERGENT B0, `(.L_x_3) ;  /* 0x00000d6000007945 */ /* 0x000fe20003800200 */
[----:B------:R-:W-:Y:S01]  /*02c0*/  LOP3.LUT R10, R14, 0x3, RZ, 0xc0, !PT ;  /* 0x000000030e0a7812 */ /* 0x000fe200078ec0ff */
[----:B------:R-:W-:Y:S02]  /*02d0*/  IMAD.MOV.U32 R11, RZ, RZ, RZ ;  /* 0x000000ffff0b7224 */ /* 0x000fe400078e00ff */
[----:B------:R-:W-:-:S08]  /*02e0*/  IMAD.MOV.U32 R12, RZ, RZ, 0x41f00000 ;  /* 0x41f00000ff0c7424 */ /* 0x000fd000078e00ff */
[----:B0-----:R-:W-:Y:S05]  /*02f0*/  @!P0 BRA `(.L_x_4) ;  /* 0x0000000c00448947 */ /* 0x001fea0003800000 */
[----:B------:R-:W-:Y:S01]  /*0300*/  MOV R2, UR4 ;  /* 0x0000000400027c02 */ /* 0x000fe20008000f00 */
[----:B------:R-:W-:Y:S01]  /*0310*/  IMAD.U32 R3, RZ, RZ, UR5 ;  /* 0x00000005ff037e24 */ /* 0x000fe2000f8e00ff */
[----:B------:R-:W-:Y:S01]  /*0320*/  LOP3.LUT R11, R14, 0xfc, RZ, 0xc0, !PT ;  /* 0x000000fc0e0b7812 */ /* 0x000fe200078ec0ff */
[----:B------:R-:W-:Y:S01]  /*0330*/  IMAD.MOV.U32 R20, RZ, RZ, R18 ;  /* 0x000000ffff147224 */ /* 0x000fe200078e0012 */
[----:B------:R-:W-:Y:S01]  /*0340*/  MOV R21, R17 ;  /* 0x0000001100157202 */ /* 0x000fe20000000f00 */
[----:B------:R-:W-:-:S04]  /*0350*/  IMAD.WIDE.U32 R2, R13, 0x6c, R2 ;  /* 0x0000006c0d027825 */ /* 0x000fc800078e0002 */
[----:B------:R-:W-:Y:S02]  /*0360*/  IMAD.IADD R23, R23, 0x1, R3 ;  /* 0x0000000117177824 */ /* 0x000fe400078e0203 */
[----:B------:R-:W-:Y:S02]  /*0370*/  IMAD.MOV.U32 R22, RZ, RZ, R2 ;  /* 0x000000ffff167224 */ /* 0x000fe400078e0002 */
[--C-:B-----5:R-:W-:Y:S02]  /*0380*/  IMAD.MOV.U32 R13, RZ, RZ, R9.reuse ;  /* 0x000000ffff0d7224 */ /* 0x120fe400078e0009 */
[--C-:B------:R-:W-:Y:S02]  /*0390*/  IMAD.MOV.U32 R14, RZ, RZ, R9.reuse ;  /* 0x000000ffff0e7224 */ /* 0x100fe400078e0009 */
[----:B------:R-:W-:Y:S02]  /*03a0*/  IMAD.MOV.U32 R33, RZ, RZ, R9 ;  /* 0x000000ffff217224 */ /* 0x000fe400078e0009 */
[----:B------:R-:W-:-:S07]  /*03b0*/  IMAD.MOV R15, RZ, RZ, -R11 ;  /* 0x000000ffff0f7224 */ /* 0x000fce00078e0a0b */
.L_x_33:
[----:B------:R0:W5:Y:S01]  /*03c0*/  LDG.E.U8 R2, desc[UR6][R20.64+0x25] ;  /* 0x0000250614027981 */ /* 0x000162000c1e1100 */
[----:B------:R-:W-:Y:S01]  /*03d0*/  ISETP.NE.AND P0, PT, R9, RZ, PT ;  /* 0x000000ff0900720c */ /* 0x000fe20003f05270 */
[----:B------:R-:W-:Y:S01]  /*03e0*/  BSSY.RECONVERGENT B5, `(.L_x_5) ;  /* 0x0000029000057945 */ /* 0x000fe20003800200 */
[----:B------:R-:W-:-:S03]  /*03f0*/  IADD3 R15, PT, PT, R15, 0x4, RZ ;  /* 0x000000040f0f7810 */ /* 0x000fc60007ffe0ff */
[----:B------:R-:W-:Y:S01]  /*0400*/  BSSY.RELIABLE B3, `(.L_x_6) ;  /* 0x000000d000037945 */ /* 0x000fe20003800100 */
[----:B------:R-:W-:-:S07]  /*0410*/  ISETP.NE.AND P3, PT, R15, RZ, PT ;  /* 0x000000ff0f00720c */ /* 0x000fce0003f65270 */
[----:B0-----:R-:W-:Y:S06]  /*0420*/  @P0 BRA `(.L_x_7) ;  /* 0x0000000000140947 */ /* 0x001fec0003800000 */
[----:B-----5:R-:W-:-:S04]  /*0430*/  LOP3.LUT R2, R2, 0xfb, RZ, 0xc0, !PT ;  /* 0x000000fb02027812 */ /* 0x020fc800078ec0ff */
[----:B------:R-:W-:-:S13]  /*0440*/  ISETP.NE.AND P0, PT, R2, 0x53, PT ;  /* 0x000000530200780c */ /* 0x000fda0003f05270 */
[----:B------:R-:W-:Y:S05]  /*0450*/  @P0 BREAK.RELIABLE B3 ;  /* 0x0000000000030942 */ /* 0x000fea0003800100 */
[----:B------:R-:W-:Y:S05]  /*0460*/  @!P0 BRA `(.L_x_8) ;  /* 0x0000000000188947 */ /* 0x000fea0003800000 */
[----:B------:R-:W-:Y:S05]  /*0470*/  BRA `(.L_x_9) ;  /* 0x00000000007c7947 */ /* 0x000fea0003800000 */
.L_x_7:
[----:B-----5:R-:W-:-:S04]  /*0480*/  LOP3.LUT R2, R2, 0xfb, RZ, 0xc0, !PT ;  /* 0x000000fb02027812 */ /* 0x020fc800078ec0ff */
[----:B------:R-:W-:-:S04]  /*0490*/  ISETP.NE.AND P0, PT, R2, 0x50, PT ;  /* 0x000000500200780c */ /* 0x000fc80003f05270 */
[----:B------:R-:W-:-:S13]  /*04a0*/  ISETP.NE.OR P0, PT, R33, 0x1, P0 ;  /* 0x000000012100780c */ /* 0x000fda0000705670 */
[----:B------:R-:W-:Y:S05]  /*04b0*/  @P0 BREAK.RELIABLE B3 ;  /* 0x0000000000030942 */ /* 0x000fea0003800100 */
[----:B------:R-:W-:Y:S05]  /*04c0*/  @P0 BRA `(.L_x_9) ;  /* 0x0000000000680947 */ /* 0x000fea0003800000 */
.L_x_8:
[----:B------:R-:W-:Y:S05]  /*04d0*/  BSYNC.RELIABLE B3 ;  /* 0x0000000000037941 */ /* 0x000fea0003800100 */
.L_x_6:
[----:B------:R-:W2:Y:S04]  /*04e0*/  LDG.E.U16 R3, desc[UR6][R16.64+0x18] ;  /* 0x0000180610037981 */ /* 0x000ea8000c1e1500 */
[----:B------:R-:W3:Y:S04]  /*04f0*/  LDG.E R0, desc[UR6][R22.64+-0xc] ;  /* 0xfffff40616007981 */ /* 0x000ee8000c1e1900 */
[----:B------:R0:W5:Y:S01]  /*0500*/  LDG.E R30, desc[UR6][R16.64+0x20] ;  /* 0x00002006101e7981 */ /* 0x000162000c1e1900 */
[----:B------:R-:W-:Y:S01]  /*0510*/  IMAD.MOV.U32 R25, RZ, RZ, 0x3d088889 ;  /* 0x3d088889ff197424 */ /* 0x000fe200078e00ff */
[----:B------:R-:W-:Y:S03]  /*0520*/  BSSY.RECONVERGENT B6, `(.L_x_10) ;  /* 0x000000e000067945 */ /* 0x000fe60003800200 */
[----:B------:R-:W-:-:S04]  /*0530*/  FFMA R2, R25, -R12, 1 ;  /* 0x3f80000019027423 */ /* 0x000fc8000000080c */
[----:B------:R-:W-:Y:S01]  /*0540*/  FFMA R2, R2, R25, 0.033333335071802139282 ;  /* 0x3d08888902027423 */ /* 0x000fe20000000019 */
[----:B--2---:R-:W-:-:S04]  /*0550*/  I2FP.F32.U32 R3, R3 ;  /* 0x0000000300037245 */ /* 0x004fc80000201000 */
[----:B------:R-:W1:Y:S01]  /*0560*/  FCHK P0, R3, 30 ;  /* 0x41f0000003007902 */ /* 0x000e620000000000 */
[----:B------:R-:W-:Y:S01]  /*0570*/  FFMA R24, R3, R2, RZ ;  /* 0x0000000203187223 */ /* 0x000fe200000000ff */
[----:B---3--:R-:W-:-:S03]  /*0580*/  FADD R0, R0, 4 ;  /* 0x4080000000007421 */ /* 0x008fc60000000000 */
[----:B------:R-:W-:Y:S01]  /*0590*/  FFMA R25, R24, -30, R3 ;  /* 0xc1f0000018197823 */ /* 0x000fe20000000003 */
[----:B------:R-:W-:-:S03]  /*05a0*/  FMUL R31, R0, 0.125 ;  /* 0x3e000000001f7820 */ /* 0x000fc60000400000 */
[----:B------:R-:W-:Y:S01]  /*05b0*/  FFMA R2, R2, R25, R24 ;  /* 0x0000001902027223 */ /* 0x000fe20000000018 */
[----:B01----:R-:W-:Y:S06]  /*05c0*/  @!P0 BRA `(.L_x_11) ;  /* 0x00000000000c8947 */ /* 0x003fec0003800000 */
[----:B------:R-:W-:-:S07]  /*05d0*/  MOV R2, 0x5f0 ;  /* 0x000005f000027802 */ /* 0x000fce0000000f00 */
[----:B-----5:R-:W-:Y:S05]  /*05e0*/  CALL.REL.NOINC `($__internal_0_$__cuda_sm3x_div_rn_noftz_f32_slowpath) ;  /* 0x0000001000cc7944 */ /* 0x020fea0003c00000 */
[----:B------:R-:W-:-:S07]  /*05f0*/  IMAD.MOV.U32 R2, RZ, RZ, R0 ;  /* 0x000000ffff027224 */ /* 0x000fce00078e0000 */
.L_x_11:
[----:B------:R-:W-:Y:S05]  /*0600*/  BSYNC.RECONVERGENT B6 ;  /* 0x0000000000067941 */ /* 0x000fea0003800200 */
.L_x_10:
[----:B------:R-:W-:Y:S01]  /*0610*/  FMNMX R2, R2, 1, PT ;  /* 0x3f80000002027809 */ /* 0x000fe20003800000 */
[----:B-----5:R-:W-:Y:S01]  /*0620*/  FMUL R31, R31, R30 ;  /* 0x0000001e1f1f7220 */ /* 0x020fe20000400000 */
[----:B------:R-:W-:-:S03]  /*0630*/  IMAD.MOV.U32 R0, RZ, RZ, 0x1 ;  /* 0x00000001ff007424 */ /* 0x000fc600078e00ff */
[----:B------:R-:W-:-:S05]  /*0640*/  FMUL R2, R2, R31 ;  /* 0x0000001f02027220 */ /* 0x000fca0000400000 */
[----:B------:R-:W-:-:S04]  /*0650*/  FSETP.GT.AND P0, PT, R2, R7, PT ;  /* 0x000000070200720b */ /* 0x000fc80003f04000 */
[----:B------:R-:W-:-:S09]  /*0660*/  FSEL R7, R2, R7, P0 ;  /* 0x0000000702077208 */ /* 0x000fd20000000000 */
.L_x_9:
[----:B------:R-:W-:Y:S05]  /*0670*/  BSYNC.RECONVERGENT B5 ;  /* 0x0000000000057941 */ /* 0x000fea0003800200 */
.L_x_5:
[----:B------:R0:W5:Y:S01]  /*0680*/  LDG.E.U8 R2, desc[UR6][R20.64+0x26] ;  /* 0x0000260614027981 */ /* 0x000162000c1e1100 */
[----:B------:R-:W-:Y:S01]  /*0690*/  ISETP.NE.AND P4, PT, R9, RZ, PT ;  /* 0x000000ff0900720c */ /* 0x000fe20003f85270 */
[----:B------:R-:W-:Y:S04]  /*06a0*/  BSSY.RECONVERGENT B5, `(.L_x_12) ;  /* 0x000002b000057945 */ /* 0x000fe80003800200 */
[----:B------:R-:W-:Y:S08]  /*06b0*/  BSSY.RELIABLE B3, `(.L_x_13) ;  /* 0x000000f000037945 */ /* 0x000ff00003800100 */
[----:B0-----:R-:W-:Y:S05]  /*06c0*/  @!P4 BRA `(.L_x_14) ;  /* 0x000000000020c947 */ /* 0x001fea0003800000 */
[----:B-----5:R-:W-:Y:S01]  /*06d0*/  LOP3.LUT R2, R2, 0xfb, RZ, 0xc0, !PT ;  /* 0x000000fb02027812 */ /* 0x020fe200078ec0ff */
[----:B------:R-:W-:Y:S01]  /*06e0*/  IMAD.MOV.U32 R33, RZ, RZ, 0x1 ;  /* 0x00000001ff217424 */ /* 0x000fe200078e00ff */
[----:B------:R-:W-:Y:S02]  /*06f0*/  ISETP.EQ.AND P1, PT, R14, 0x1, PT ;  /* 0x000000010e00780c */ /* 0x000fe40003f22270 */
[----:B------:R-:W-:Y:S02]  /*0700*/  ISETP.NE.AND P0, PT, R2, 0x50, PT ;  /* 0x000000500200780c */ /* 0x000fe40003f05270 */
[----:B------:R-:W-:-:S11]  /*0710*/  MOV R32, R14 ;  /* 0x0000000e00207202 */ /* 0x000fd60000000f00 */
[----:B------:R-:W-:Y:S05]  /*0720*/  @!P0 BRA P1, `(.L_x_15) ;  /* 0x00000000001c8947 */ /* 0x000fea0000800000 */
[----:B------:R-:W-:Y:S05]  /*0730*/  BREAK.RELIABLE B3 ;  /* 0x0000000000037942 */ /* 0x000fea0003800100 */
[----:B------:R-:W-:Y:S05]  /*0740*/  BRA `(.L_x_16) ;  /* 0x0000000000807947 */ /* 0x000fea0003800000 */
.L_x_14:
[----:B-----5:R-:W-:Y:S01]  /*0750*/  LOP3.LUT R2, R2, 0xfb, RZ, 0xc0, !PT ;  /* 0x000000fb02027812 */ /* 0x020fe200078ec0ff */
[----:B------:R-:W-:-:S03]  /*0760*/  IMAD.MOV.U32 R32, RZ, RZ, R33 ;  /* 0x000000ffff207224 */ /* 0x000fc600078e0021 */
[----:B------:R-:W-:-:S13]  /*0770*/  ISETP.NE.AND P0, PT, R2, 0x53, PT ;  /* 0x000000530200780c */ /* 0x000fda0003f05270 */
[----:B------:R-:W-:Y:S05]  /*0780*/  @P0 BREAK.RELIABLE B3 ;  /* 0x0000000000030942 */ /* 0x000fea0003800100 */
[----:B------:R-:W-:Y:S05]  /*0790*/  @P0 BRA `(.L_x_16) ;  /* 0x00000000006c0947 */ /* 0x000fea0003800000 */
.L_x_15:
[----:B------:R-:W-:Y:S05]  /*07a0*/  BSYNC.RELIABLE B3 ;  /* 0x0000000000037941 */ /* 0x000fea0003800100 */
.L_x_13:
[----:B------:R-:W2:Y:S04]  /*07b0*/  LDG.E.U16 R0, desc[UR6][R16.64+0x18] ;  /* 0x0000180610007981 */ /* 0x000ea8000c1e1500 */
[----:B------:R-:W3:Y:S04]  /*07c0*/  LDG.E R2, desc[UR6][R22.64+-0x8] ;  /* 0xfffff80616027981 */ /* 0x000ee8000c1e1900 */
[----:B------:R0:W5:Y:S01]  /*07d0*/  LDG.E R30, desc[UR6][R16.64+0x20] ;  /* 0x00002006101e7981 */ /* 0x000162000c1e1900 */
[----:B------:R-:W-:Y:S01]  /*07e0*/  IMAD.MOV.U32 R3, RZ, RZ, 0x3d088889 ;  /* 0x3d088889ff037424 */ /* 0x000fe200078e00ff */
[----:B------:R-:W-:Y:S03]  /*07f0*/  BSSY.RECONVERGENT B6, `(.L_x_17) ;  /* 0x000000e000067945 */ /* 0x000fe60003800200 */
[----:B------:R-:W-:Y:S01]  /*0800*/  FFMA R24, R3, -R12, 1 ;  /* 0x3f80000003187423 */ /* 0x000fe2000000080c */
[----:B--2---:R-:W-:-:S03]  /*0810*/  I2FP.F32.U32 R26, R0 ;  /* 0x00000000001a7245 */ /* 0x004fc60000201000 */
[----:B------:R-:W-:Y:S01]  /*0820*/  FFMA R0, R24, R3, 0.033333335071802139282 ;  /* 0x3d08888918007423 */ /* 0x000fe20000000003 */
[----:B------:R-:W1:Y:S03]  /*0830*/  FCHK P0, R26, 30 ;  /* 0x41f000001a007902 */ /* 0x000e660000000000 */
[----:B------:R-:W-:Y:S01]  /*0840*/  FFMA R3, R0, R26, RZ ;  /* 0x0000001a00037223 */ /* 0x000fe200000000ff */
[----:B---3--:R-:W-:-:S03]  /*0850*/  FADD R2, R2, 4 ;  /* 0x4080000002027421 */ /* 0x008fc60000000000 */
[----:B------:R-:W-:Y:S01]  /*0860*/  FFMA R24, R3, -30, R26 ;  /* 0xc1f0000003187823 */ /* 0x000fe2000000001a */
[----:B------:R-:W-:-:S03]  /*0870*/  FMUL R31, R2, 0.125 ;  /* 0x3e000000021f7820 */ /* 0x000fc60000400000 */
[----:B------:R-:W-:Y:S01]  /*0880*/  FFMA R0, R0, R24, R3 ;  /* 0x0000001800007223 */ /* 0x000fe20000000003 */
[----:B01----:R-:W-:Y:S06]  /*0890*/  @!P0 BRA `(.L_x_18) ;  /* 0x00000000000c8947 */ /* 0x003fec0003800000 */
[----:B------:R-:W-:Y:S01]  /*08a0*/  IMAD.MOV.U32 R3, RZ, RZ, R26 ;  /* 0x000000ffff037224 */ /* 0x000fe200078e001a */
[----:B------:R-:W-:-:S07]  /*08b0*/  MOV R2, 0x8d0 ;  /* 0x000008d000027802 */ /* 0x000fce0000000f00 */
[----:B-----5:R-:W-:Y:S05]  /*08c0*/  CALL.REL.NOINC `($__internal_0_$__cuda_sm3x_div_rn_noftz_f32_slowpath) ;  /* 0x0000001000147944 */ /* 0x020fea0003c00000 */
.L_x_18:
[----:B------:R-:W-:Y:S05]  /*08d0*/  BSYNC.RECONVERGENT B6 ;  /* 0x0000000000067941 */ /* 0x000fea0003800200 */
.L_x_17:
[----:B------:R-:W-:Y:S01]  /*08e0*/  FMNMX R0, R0, 1, PT ;  /* 0x3f80000000007809 */ /* 0x000fe20003800000 */
[----:B-----5:R-:W-:Y:S01]  /*08f0*/  FMUL R31, R31, R30 ;  /* 0x0000001e1f1f7220 */ /* 0x020fe20000400000 */
[----:B------:R-:W-:-:S03]  /*0900*/  IMAD.MOV.U32 R32, RZ, RZ, R33 ;  /* 0x000000ffff207224 */ /* 0x000fc600078e0021 */
[----:B------:R-:W-:Y:S01]  /*0910*/  FMUL R2, R0, R31 ;  /* 0x0000001f00027220 */ /* 0x000fe20000400000 */
[----:B------:R-:W-:-:S04]  /*0920*/  HFMA2 R0, -RZ, RZ, 0, 5.9604644775390625e-08 ;  /* 0x00000001ff007431 */ /* 0x000fc800000001ff */
[----:B------:R-:W-:-:S04]  /*0930*/  FSETP.GT.AND P0, PT, R2, R7, PT ;  /* 0x000000070200720b */ /* 0x000fc80003f04000 */
[----:B------:R-:W-:-:S09]  /*0940*/  FSEL R7, R2, R7, P0 ;  /* 0x0000000702077208 */ /* 0x000fd20000000000 */
.L_x_16:
[----:B------:R-:W-:Y:S05]  /*0950*/  BSYNC.RECONVERGENT B5 ;  /* 0x0000000000057941 */ /* 0x000fea0003800200 */
.L_x_12:
[----:B------:R0:W5:Y:S01]  /*0960*/  LDG.E.U8 R2, desc[UR6][R20.64+0x27] ;  /* 0x0000270614027981 */ /* 0x000162000c1e1100 */
[----:B------:R-:W-:Y:S04]  /*0970*/  BSSY.RECONVERGENT B5, `(.L_x_19) ;  /* 0x000002f000057945 */ /* 0x000fe80003800200 */
[----:B------:R-:W-:Y:S04]  /*0980*/  BSSY.RELIABLE B3, `(.L_x_20) ;  /* 0x0000012000037945 */ /* 0x000fe80003800100 */
[----:B------:R-:W-:Y:S05]  /*0990*/  @!P4 BRA `(.L_x_21) ;  /* 0x000000000028c947 */ /* 0x000fea0003800000 */
[----:B-----5:R-:W-:Y:S01]  /*09a0*/  LOP3.LUT R2, R2, 0xfb, RZ, 0xc0, !PT ;  /* 0x000000fb02027812 */ /* 0x020fe200078ec0ff */
[----:B------:R-:W-:Y:S01]  /*09b0*/  IMAD.MOV.U32 R14, RZ, RZ, 0x1 ;  /* 0x00000001ff0e7424 */ /* 0x000fe200078e00ff */
[----:B------:R-:W-:Y:S01]  /*09c0*/  ISETP.EQ.AND P1, PT, R13, 0x1, PT ;  /* 0x000000010d00780c */ /* 0x000fe20003f22270 */
[----:B------:R-:W-:Y:S01]  /*09d0*/  IMAD.MOV.U32 R32, RZ, RZ, 0x1 ;  /* 0x00000001ff207424 */ /* 0x000fe200078e00ff */
[----:B------:R-:W-:Y:S01]  /*09e0*/  ISETP.NE.AND P0, PT, R2, 0x50, PT ;  /* 0x000000500200780c */ /* 0x000fe20003f05270 */
[--C-:B------:R-:W-:Y:S02]  /*09f0*/  IMAD.MOV.U32 R31, RZ, RZ, R13.reuse ;  /* 0x000000ffff1f7224 */ /* 0x100fe400078e000d */
[----:B------:R-:W-:-:S10]  /*0a00*/  IMAD.MOV.U32 R30, RZ, RZ, R13 ;  /* 0x000000ffff1e7224 */ /* 0x000fd400078e000d */
[----:B------:R-:W-:Y:S05]  /*0a10*/  @!P0 BRA P1, `(.L_x_22) ;  /* 0x0000000000208947 */ /* 0x000fea0000800000 */
[----:B------:R-:W-:Y:S05]  /*0a20*/  BREAK.RELIABLE B3 ;  /* 0x0000000000037942 */ /* 0x000fea0003800100 */
[----:B------:R-:W-:Y:S05]  /*0a30*/  BRA `(.L_x_23) ;  /* 0x0000000000887947 */ /* 0x000fea0003800000 */
.L_x_21:
[----:B-----5:R-:W-:Y:S01]  /*0a40*/  LOP3.LUT R2, R2, 0xfb, RZ, 0xc0, !PT ;  /* 0x000000fb02027812 */ /* 0x020fe200078ec0ff */
[----:B------:R-:W-:Y:S01]  /*0a50*/  IMAD.MOV.U32 R30, RZ, RZ, R32 ;  /* 0x000000ffff1e7224 */ /* 0x000fe200078e0020 */
[----:B------:R-:W-:Y:S02]  /*0a60*/  MOV R31, R14 ;  /* 0x0000000e001f7202 */ /* 0x000fe40000000f00 */
[----:B------:R-:W-:-:S13]  /*0a70*/  ISETP.NE.AND P0, PT, R2, 0x53, PT ;  /* 0x000000530200780c */ /* 0x000fda0003f05270 */
[----:B------:R-:W-:Y:S05]  /*0a80*/  @P0 BREAK.RELIABLE B3 ;  /* 0x0000000000030942 */ /* 0x000fea0003800100 */
[----:B------:R-:W-:Y:S05]  /*0a90*/  @P0 BRA `(.L_x_23) ;  /* 0x0000000000700947 */ /* 0x000fea0003800000 */
.L_x_22:
[----:B------:R-:W-:Y:S05]  /*0aa0*/  BSYNC.RELIABLE B3 ;  /* 0x0000000000037941 */ /* 0x000fea0003800100 */
.L_x_20:
        /* <DEDUP_REMOVED lines=8> */
[----:B------:R-:W2:Y:S03]  /*0b30*/  FCHK P0, R26, 30 ;  /* 0x41f000001a007902 */ /* 0x000ea60000000000 */
[----:B------:R-:W-:Y:S01]  /*0b40*/  FFMA R3, R0, R26, RZ ;  /* 0x0000001a00037223 */ /* 0x000fe200000000ff */
[----:B---3--:R-:W-:-:S03]  /*0b50*/  FADD R2, R2, 4 ;  /* 0x4080000002027421 */ /* 0x008fc60000000000 */
[----:B------:R-:W-:Y:S01]  /*0b60*/  FFMA R24, R3, -30, R26 ;  /* 0xc1f0000003187823 */ /* 0x000fe2000000001a */
[----:B------:R-:W-:-:S03]  /*0b70*/  FMUL R31, R2, 0.125 ;  /* 0x3e000000021f7820 */ /* 0x000fc60000400000 */
[----:B------:R-:W-:Y:S01]  /*0b80*/  FFMA R0, R0, R24, R3 ;  /* 0x0000001800007223 */ /* 0x000fe20000000003 */
[----:B-12---:R-:W-:Y:S06]  /*0b90*/  @!P0 BRA `(.L_x_25) ;  /* 0x00000000000c8947 */ /* 0x006fec0003800000 */
[----:B------:R-:W-:Y:S01]  /*0ba0*/  IMAD.MOV.U32 R3, RZ, RZ, R26 ;  /* 0x000000ffff037224 */ /* 0x000fe200078e001a */
[----:B------:R-:W-:-:S07]  /*0bb0*/  MOV R2, 0xbd0 ;  /* 0x00000bd000027802 */ /* 0x000fce0000000f00 */
[----:B0----5:R-:W-:Y:S05]  /*0bc0*/  CALL.REL.NOINC `($__internal_0_$__cuda_sm3x_div_rn_noftz_f32_slowpath) ;  /* 0x0000000c00547944 */ /* 0x021fea0003c00000 */
.L_x_25:
[----:B------:R-:W-:Y:S05]  /*0bd0*/  BSYNC.RECONVERGENT B6 ;  /* 0x0000000000067941 */ /* 0x000fea0003800200 */
.L_x_24:
[----:B------:R-:W-:Y:S01]  /*0be0*/  FMNMX R0, R0, 1, PT ;  /* 0x3f80000000007809 */ /* 0x000fe20003800000 */
[----:B-----5:R-:W-:Y:S01]  /*0bf0*/  FMUL R31, R31, R30 ;  /* 0x0000001e1f1f7220 */ /* 0x020fe20000400000 */
[----:B------:R-:W-:-:S03]  /*0c00*/  MOV R30, R32 ;  /* 0x00000020001e7202 */ /* 0x000fc60000000f00 */
[----:B------:R-:W-:Y:S01]  /*0c10*/  FMUL R0, R0, R31 ;  /* 0x0000001f00007220 */ /* 0x000fe20000400000 */
[----:B------:R-:W-:-:S04]  /*0c20*/  IMAD.MOV.U32 R31, RZ, RZ, R14 ;  /* 0x000000ffff1f7224 */ /* 0x000fc800078e000e */
[----:B------:R-:W-:-:S04]  /*0c30*/  FSETP.GT.AND P0, PT, R0, R7, PT ;  /* 0x000000070000720b */ /* 0x000fc80003f04000 */
[----:B------:R-:W-:Y:S01]  /*0c40*/  FSEL R7, R0, R7, P0 ;  /* 0x0000000700077208 */ /* 0x000fe20000000000 */
[----:B------:R-:W-:-:S08]  /*0c50*/  IMAD.MOV.U32 R0, RZ, RZ, 0x1 ;  /* 0x00000001ff007424 */ /* 0x000fd000078e00ff */
.L_x_23:
[----:B------:R-:W-:Y:S05]  /*0c60*/  BSYNC.RECONVERGENT B5 ;  /* 0x0000000000057941 */ /* 0x000fea0003800200 */
.L_x_19:
[----:B------:R1:W5:Y:S01]  /*0c70*/  LDG.E.U8 R2, desc[UR6][R20.64+0x28] ;  /* 0x0000280614027981 */ /* 0x000362000c1e1100 */
[----:B------:R-:W-:Y:S04]  /*0c80*/  BSSY.RECONVERGENT B5, `(.L_x_26) ;  /* 0x0000033000057945 */ /* 0x000fe80003800200 */
[----:B------:R-:W-:Y:S04]  /*0c90*/  BSSY.RELIABLE B3, `(.L_x_27) ;  /* 0x0000015000037945 */ /* 0x000fe80003800100 */
[----:B------:R-:W-:Y:S05]  /*0ca0*/  @!P4 BRA `(.L_x_28) ;  /* 0x000000000030c947 */ /* 0x000fea0003800000 */
[----:B-----5:R-:W-:Y:S01]  /*0cb0*/  LOP3.LUT R2, R2, 0xfb, RZ, 0xc0, !PT ;  /* 0x000000fb02027812 */ /* 0x020fe200078ec0ff */
[----:B------:R-:W-:Y:S01]  /*0cc0*/  HFMA2 R30, -RZ, RZ, 0, 5.9604644775390625e-08 ;  /* 0x00000001ff1e7431 */ /* 0x000fe200000001ff */
[----:B------:R-:W-:Y:S01]  /*0cd0*/  ISETP.EQ.AND P1, PT, R9, 0x1, PT ;  /* 0x000000010900780c */ /* 0x000fe20003f22270 */
[----:B------:R-:W-:Y:S01]  /*0ce0*/  IMAD.MOV.U32 R32, RZ, RZ, 0x1 ;  /* 0x00000001ff207424 */ /* 0x000fe200078e00ff */
[----:B------:R-:W-:Y:S01]  /*0cf0*/  ISETP.NE.AND P0, PT, R2, 0x50, PT ;  /* 0x000000500200780c */ /* 0x000fe20003f05270 */
[----:B------:R-:W-:Y:S02]  /*0d00*/  IMAD.MOV.U32 R31, RZ, RZ, 0x1 ;  /* 0x00000001ff1f7424 */ /* 0x000fe400078e00ff */
[--C-:B------:R-:W-:Y:S02]  /*0d10*/  IMAD.MOV.U32 R13, RZ, RZ, R9.reuse ;  /* 0x000000ffff0d7224 */ /* 0x100fe400078e0009 */
[--C-:B------:R-:W-:Y:S02]  /*0d20*/  IMAD.MOV.U32 R14, RZ, RZ, R9.reuse ;  /* 0x000000ffff0e7224 */ /* 0x100fe400078e0009 */
[----:B------:R-:W-:-:S06]  /*0d30*/  IMAD.MOV.U32 R33, RZ, RZ, R9 ;  /* 0x000000ffff217224 */ /* 0x000fcc00078e0009 */
[----:B------:R-:W-:Y:S05]  /*0d40*/  @!P0 BRA P1, `(.L_x_29) ;  /* 0x0000000000248947 */ /* 0x000fea0000800000 */
[----:B------:R-:W-:Y:S05]  /*0d50*/  BREAK.RELIABLE B3 ;  /* 0x0000000000037942 */ /* 0x000fea0003800100 */
[----:B------:R-:W-:Y:S05]  /*0d60*/  BRA `(.L_x_30) ;  /* 0x0000000000907947 */ /* 0x000fea0003800000 */
.L_x_28:
[----:B-----5:R-:W-:Y:S01]  /*0d70*/  LOP3.LUT R2, R2, 0xfb, RZ, 0xc0, !PT ;  /* 0x000000fb02027812 */ /* 0x020fe200078ec0ff */
[----:B------:R-:W-:Y:S01]  /*0d80*/  IMAD.MOV.U32 R33, RZ, RZ, R30 ;  /* 0x000000ffff217224 */ /* 0x000fe200078e001e */
[----:B------:R-:W-:Y:S02]  /*0d90*/  MOV R14, R31 ;  /* 0x0000001f000e7202 */ /* 0x000fe40000000f00 */
[----:B------:R-:W-:-:S13]  /*0da0*/  ISETP.NE.AND P0, PT, R2, 0x53, PT ;  /* 0x000000530200780c */ /* 0x000fda0003f05270 */
[----:B------:R-:W-:Y:S05]  /*0db0*/  @P0 BREAK.RELIABLE B3 ;  /* 0x0000000000030942 */ /* 0x000fea0003800100 */
[----:B------:R-:W-:Y:S05]  /*0dc0*/  @P0 BRA `(.L_x_30) ;  /* 0x0000000000780947 */ /* 0x000fea0003800000 */
[----:B------:R-:W-:-:S07]  /*0dd0*/  IMAD.MOV.U32 R32, RZ, RZ, R13 ;  /* 0x000000ffff207224 */ /* 0x000fce00078e000d */
.L_x_29:
[----:B------:R-:W-:Y:S05]  /*0de0*/  BSYNC.RELIABLE B3 ;  /* 0x0000000000037941 */ /* 0x000fea0003800100 */
.L_x_27:
        /* <DEDUP_REMOVED lines=11> */
[----:B------:R-:W-:-:S04]  /*0ea0*/  FFMA R14, R3, -30, R24 ;  /* 0xc1f00000030e7823 */ /* 0x000fc80000000018 */
[----:B------:R-:W-:Y:S01]  /*0eb0*/  FFMA R0, R0, R14, R3 ;  /* 0x0000000e00007223 */ /* 0x000fe20000000003 */
[----:B------:R-:W-:Y:S01]  /*0ec0*/  FMUL R14, R2, 0.125 ;  /* 0x3e000000020e7820 */ /* 0x000fe20000400000 */
[----:B--2-4-:R-:W-:Y:S06]  /*0ed0*/  @!P0 BRA `(.L_x_32) ;  /* 0x00000000000c8947 */ /* 0x014fec0003800000 */
[----:B------:R-:W-:Y:S02]  /*0ee0*/  MOV R3, R24 ;  /* 0x0000001800037202 */ /* 0x000fe40000000f00 */
[----:B------:R-:W-:-:S07]  /*0ef0*/  MOV R2, 0xf10 ;  /* 0x00000f1000027802 */ /* 0x000fce0000000f00 */
[----:B01---5:R-:W-:Y:S05]  /*0f00*/  CALL.REL.NOINC `($__internal_0_$__cuda_sm3x_div_rn_noftz_f32_slowpath) ;  /* 0x0000000800847944 */ /* 0x023fea0003c00000 */
.L_x_32:
[----:B------:R-:W-:Y:S05]  /*0f10*/  BSYNC.RECONVERGENT B6 ;  /* 0x0000000000067941 */ /* 0x000fea0003800200 */
.L_x_31:
[----:B------:R-:W-:Y:S01]  /*0f20*/  FMNMX R0, R0, 1, PT ;  /* 0x3f80000000007809 */ /* 0x000fe20003800000 */
[----:B-----5:R-:W-:Y:S01]  /*0f30*/  FMUL R13, R14, R13 ;  /* 0x0000000d0e0d7220 */ /* 0x020fe20000400000 */
[----:B------:R-:W-:Y:S02]  /*0f40*/  IMAD.MOV.U32 R14, RZ, RZ, R31 ;  /* 0x000000ffff0e7224 */ /* 0x000fe400078e001f */
[----:B------:R-:W-:Y:S02]  /*0f50*/  IMAD.MOV.U32 R33, RZ, RZ, R30 ;  /* 0x000000ffff217224 */ /* 0x000fe400078e001e */
[----:B------:R-:W-:Y:S01]  /*0f60*/  FMUL R0, R0, R13 ;  /* 0x0000000d00007220 */ /* 0x000fe20000400000 */
[----:B------:R-:W-:-:S04]  /*0f70*/  IMAD.MOV.U32 R13, RZ, RZ, R32 ;  /* 0x000000ffff0d7224 */ /* 0x000fc800078e0020 */
[----:B------:R-:W-:-:S04]  /*0f80*/  FSETP.GT.AND P0, PT, R0, R7, PT ;  /* 0x000000070000720b */ /* 0x000fc80003f04000 */
[----:B------:R-:W-:Y:S01]  /*0f90*/  FSEL R7, R0, R7, P0 ;  /* 0x0000000700077208 */ /* 0x000fe20000000000 */
[----:B------:R-:W-:-:S08]  /*0fa0*/  HFMA2 R0, -RZ, RZ, 0, 5.9604644775390625e-08 ;  /* 0x00000001ff007431 */ /* 0x000fd000000001ff */
.L_x_30:
[----:B------:R-:W-:Y:S05]  /*0fb0*/  BSYNC.RECONVERGENT B5 ;  /* 0x0000000000057941 */ /* 0x000fea0003800200 */
.L_x_26:
[----:B01----:R-:W-:Y:S02]  /*0fc0*/  IADD3 R20, P0, PT, R20, 0x4, RZ ;  /* 0x0000000414147810 */ /* 0x003fe40007f1e0ff */
[----:B------:R-:W-:-:S03]  /*0fd0*/  IADD3 R22, P1, PT, R22, 0x10, RZ ;  /* 0x0000001016167810 */ /* 0x000fc60007f3e0ff */
[----:B------:R-:W-:Y:S02]  /*0fe0*/  IMAD.X R21, RZ, RZ, R21, P0 ;  /* 0x000000ffff157224 */ /* 0x000fe400000e0615 */
[----:B------:R-:W-:Y:S01]  /*0ff0*/  IMAD.X R23, RZ, RZ, R23, P1 ;  /* 0x000000ffff177224 */ /* 0x000fe200008e0617 */
[----:B------:R-:W-:Y:S07]  /*1000*/  @P3 BRA `(.L_x_33) ;  /* 0xfffffff000ec3947 */ /* 0x000fee000383ffff */
.L_x_4:
[----:B------:R-:W-:Y:S05]  /*1010*/  BSYNC.RECONVERGENT B0 ;  /* 0x0000000000007941 */ /* 0x000fea0003800200 */
.L_x_3:
[----:B------:R-:W-:-:S13]  /*1020*/  ISETP.NE.AND P0, PT, R10, RZ, PT ;  /* 0x000000ff0a00720c */ /* 0x000fda0003f05270 */
[----:B------:R-:W-:Y:S05]  /*1030*/  @!P0 BRA `(.L_x_2) ;  /* 0x00000008000c8947 */ /* 0x000fea0003800000 */
[----:B------:R-:W-:-:S05]  /*1040*/  IADD3 R18, P0, PT, R11, R18, RZ ;  /* 0x000000120b127210 */ /* 0x000fca0007f1e0ff */
[----:B------:R-:W-:-:S05]  /*1050*/  IMAD.X R19, RZ, RZ, R17, P0 ;  /* 0x000000ffff137224 */ /* 0x000fca00000e0611 */
[----:B------:R0:W5:Y:S02]  /*1060*/  LDG.E.U8 R2, desc[UR6][R18.64+0x25] ;  /* 0x0000250612027981 */ /* 0x000164000c1e1100 */
[----:B-----5:R-:W-:Y:S01]  /*1070*/  ISETP.NE.AND P0, PT, R9, RZ, PT ;  /* 0x000000ff0900720c */ /* 0x020fe20003f05270 */
[----:B------:R-:W-:Y:S04]  /*1080*/  BSSY.RECONVERGENT B0, `(.L_x_34) ;  /* 0x0000028000007945 */ /* 0x000fe80003800200 */
[----:B------:R-:W-:Y:S01]  /*1090*/  BSSY.RELIABLE B3, `(.L_x_35) ;  /* 0x000000d000037945 */ /* 0x000fe20003800100 */
[----:B------:R-:W-:-:S07]  /*10a0*/  IMAD.WIDE.U32 R20, R11, 0x3, R18 ;  /* 0x000000030b147825 */ /* 0x000fce00078e0012 */
[----:B0-----:R-:W-:Y:S05]  /*10b0*/  @!P0 BRA `(.L_x_36) ;  /* 0x0000000000188947 */ /* 0x001fea0003800000 */
[----:B------:R-:W-:Y:S02]  /*10c0*/  LOP3.LUT R2, R2, 0xfb, RZ, 0xc0, !PT ;  /* 0x000000fb02027812 */ /* 0x000fe400078ec0ff */
[----:B------:R-:W-:Y:S02]  /*10d0*/  ISETP.EQ.AND P1, PT, R9, 0x1, PT ;  /* 0x000000010900780c */ /* 0x000fe40003f22270 */
[----:B------:R-:W-:-:S13]  /*10e0*/  ISETP.NE.AND P0, PT, R2, 0x50, PT ;  /* 0x000000500200780c */ /* 0x000fda0003f05270 */
[----:B------:R-:W-:Y:S05]  /*10f0*/  @!P0 BRA P1, `(.L_x_37) ;  /* 0x0000000000188947 */ /* 0x000fea0000800000 */
[----:B------:R-:W-:Y:S05]  /*1100*/  BREAK.RELIABLE B3 ;  /* 0x0000000000037942 */ /* 0x000fea0003800100 */
[----:B------:R-:W-:Y:S05]  /*1110*/  BRA `(.L_x_38) ;  /* 0x0000000000787947 */ /* 0x000fea0003800000 */
.L_x_36:
[----:B------:R-:W-:-:S04]  /*1120*/  LOP3.LUT R2, R2, 0xfb, RZ, 0xc0, !PT ;  /* 0x000000fb02027812 */ /* 0x000fc800078ec0ff */
[----:B------:R-:W-:-:S13]  /*1130*/  ISETP.NE.AND P0, PT, R2, 0x53, PT ;  /* 0x000000530200780c */ /* 0x000fda0003f05270 */
[----:B------:R-:W-:Y:S05]  /*1140*/  @P0 BREAK.RELIABLE B3 ;  /* 0x0000000000030942 */ /* 0x000fea0003800100 */
[----:B------:R-:W-:Y:S05]  /*1150*/  @P0 BRA `(.L_x_38) ;  /* 0x0000000000680947 */ /* 0x000fea0003800000 */
.L_x_37:
[----:B------:R-:W-:Y:S05]  /*1160*/  BSYNC.RELIABLE B3 ;  /* 0x0000000000037941 */ /* 0x000fea0003800100 */
.L_x_35:
[----:B------:R-:W2:Y:S04]  /*1170*/  LDG.E.U16 R0, desc[UR6][R16.64+0x18] ;  /* 0x0000180610007981 */ /* 0x000ea8000c1e1500 */
[----:B------:R-:W3:Y:S04]  /*1180*/  LDG.E R2, desc[UR6][R20.64+0x44] ;  /* 0x0000440614027981 */ /* 0x000ee8000c1e1900 */
[----:B------:R0:W5:Y:S01]  /*1190*/  LDG.E R11, desc[UR6][R16.64+0x20] ;  /* 0x00002006100b7981 */ /* 0x000162000c1e1900 */
[----:B------:R-:W-:Y:S01]  /*11a0*/  MOV R3, 0x3d088889 ;  /* 0x3d08888900037802 */ /* 0x000fe20000000f00 */
[----:B------:R-:W-:Y:S04]  /*11b0*/  BSSY.RECONVERGENT B5, `(.L_x_39) ;  /* 0x000000e000057945 */ /* 0x000fe80003800200 */
        /* <DEDUP_REMOVED lines=13> */
.L_x_40:
[----:B------:R-:W-:Y:S05]  /*1290*/  BSYNC.RECONVERGENT B5 ;  /* 0x0000000000057941 */ /* 0x000fea0003800200 */
.L_x_39:
[----:B------:R-:W-:Y:S01]  /*12a0*/  FMNMX R0, R0, 1, PT ;  /* 0x3f80000000007809 */ /* 0x000fe20003800000 */
[----:B-----5:R-:W-:-:S04]  /*12b0*/  FMUL R11, R14, R11 ;  /* 0x0000000b0e0b7220 */ /* 0x020fc80000400000 */
[----:B------:R-:W-:Y:S01]  /*12c0*/  FMUL R2, R0, R11 ;  /* 0x0000000b00027220 */ /* 0x000fe20000400000 */
[----:B------:R-:W-:-:S04]  /*12d0*/  IMAD.MOV.U32 R0, RZ, RZ, 0x1 ;  /* 0x00000001ff007424 */ /* 0x000fc800078e00ff */
[----:B------:R-:W-:-:S04]  /*12e0*/  FSETP.GT.AND P0, PT, R2, R7, PT ;  /* 0x000000070200720b */ /* 0x000fc80003f04000 */
[----:B------:R-:W-:-:S09]  /*12f0*/  FSEL R7, R2, R7, P0 ;  /* 0x0000000702077208 */ /* 0x000fd20000000000 */
.L_x_38:
[----:B------:R-:W-:Y:S05]  /*1300*/  BSYNC.RECONVERGENT B0 ;  /* 0x0000000000007941 */ /* 0x000fea0003800200 */
.L_x_34:
[----:B------:R-:W-:-:S13]  /*1310*/  ISETP.NE.AND P0, PT, R10, 0x1, PT ;  /* 0x000000010a00780c */ /* 0x000fda0003f05270 */
[----:B------:R-:W-:Y:S05]  /*1320*/  @!P0 BRA `(.L_x_2) ;  /* 0x0000000400508947 */ /* 0x000fea0003800000 */
[----:B------:R0:W5:Y:S01]  /*1330*/  LDG.E.U8 R2, desc[UR6][R18.64+0x26] ;  /* 0x0000260612027981 */ /* 0x000162000c1e1100 */
[----:B------:R-:W-:Y:S01]  /*1340*/  ISETP.NE.AND P0, PT, R9, RZ, PT ;  /* 0x000000ff0900720c */ /* 0x000fe20003f05270 */
[----:B------:R-:W-:Y:S04]  /*1350*/  BSSY.RECONVERGENT B0, `(.L_x_41) ;  /* 0x0000027000007945 */ /* 0x000fe80003800200 */
[----:B------:R-:W-:Y:S08]  /*1360*/  BSSY.RELIABLE B3, `(.L_x_42) ;  /* 0x000000c000037945 */ /* 0x000ff00003800100 */
[----:B0-----:R-:W-:Y:S05]  /*1370*/  @!P0 BRA `(.L_x_43) ;  /* 0x0000000000188947 */ /* 0x001fea0003800000 */
[----:B-----5:R-:W-:Y:S02]  /*1380*/  LOP3.LUT R2, R2, 0xfb, RZ, 0xc0, !PT ;  /* 0x000000fb02027812 */ /* 0x020fe400078ec0ff */
[----:B------:R-:W-:Y:S02]  /*1390*/  ISETP.EQ.AND P1, PT, R9, 0x1, PT ;  /* 0x000000010900780c */ /* 0x000fe40003f22270 */
[----:B------:R-:W-:-:S13]  /*13a0*/  ISETP.NE.AND P0, PT, R2, 0x50, PT ;  /* 0x000000500200780c */ /* 0x000fda0003f05270 */
[----:B------:R-:W-:Y:S05]  /*13b0*/  @!P0 BRA P1, `(.L_x_44) ;  /* 0x0000000000188947 */ /* 0x000fea0000800000 */
[----:B------:R-:W-:Y:S05]  /*13c0*/  BREAK.RELIABLE B3 ;  /* 0x0000000000037942 */ /* 0x000fea0003800100 */
[----:B------:R-:W-:Y:S05]  /*13d0*/  BRA `(.L_x_45) ;  /* 0x0000000000787947 */ /* 0x000fea0003800000 */
.L_x_43:
[----:B-----5:R-:W-:-:S04]  /*13e0*/  LOP3.LUT R2, R2, 0xfb, RZ, 0xc0, !PT ;  /* 0x000000fb02027812 */ /* 0x020fc800078ec0ff */
[----:B------:R-:W-:-:S13]  /*13f0*/  ISETP.NE.AND P0, PT, R2, 0x53, PT ;  /* 0x000000530200780c */ /* 0x000fda0003f05270 */
[----:B------:R-:W-:Y:S05]  /*1400*/  @P0 BREAK.RELIABLE B3 ;  /* 0x0000000000030942 */ /* 0x000fea0003800100 */
[----:B------:R-:W-:Y:S05]  /*1410*/  @P0 BRA `(.L_x_45) ;  /* 0x0000000000680947 */ /* 0x000fea0003800000 */
.L_x_44:
[----:B------:R-:W-:Y:S05]  /*1420*/  BSYNC.RELIABLE B3 ;  /* 0x0000000000037941 */ /* 0x000fea0003800100 */
.L_x_42:
        /* <DEDUP_REMOVED lines=15> */
[----:B------:R-:W-:Y:S02]  /*1520*/  MOV R3, R22 ;  /* 0x0000001600037202 */ /* 0x000fe40000000f00 */
[----:B------:R-:W-:-:S07]  /*1530*/  MOV R2, 0x1550 ;  /* 0x0000155000027802 */ /* 0x000fce0000000f00 */
[----:B-----5:R-:W-:Y:S05]  /*1540*/  CALL.REL.NOINC `($__internal_0_$__cuda_sm3x_div_rn_noftz_f32_slowpath) ;  /* 0x0000000000f47944 */ /* 0x020fea0003c00000 */
.L_x_47:
[----:B------:R-:W-:Y:S05]  /*1550*/  BSYNC.RECONVERGENT B5 ;  /* 0x0000000000057941 */ /* 0x000fea0003800200 */
.L_x_46:
[----:B------:R-:W-:Y:S01]  /*1560*/  FMNMX R0, R0, 1, PT ;  /* 0x3f80000000007809 */ /* 0x000fe20003800000 */
[----:B-----5:R-:W-:-:S04]  /*1570*/  FMUL R11, R14, R11 ;  /* 0x0000000b0e0b7220 */ /* 0x020fc80000400000 */
[----:B------:R-:W-:Y:S01]  /*1580*/  FMUL R2, R0, R11 ;  /* 0x0000000b00027220 */ /* 0x000fe20000400000 */
[----:B------:R-:W-:-:S04]  /*1590*/  IMAD.MOV.U32 R0, RZ, RZ, 0x1 ;  /* 0x00000001ff007424 */ /* 0x000fc800078e00ff */
[----:B------:R-:W-:-:S04]  /*15a0*/  FSETP.GT.AND P0, PT, R2, R7, PT ;  /* 0x000000070200720b */ /* 0x000fc80003f04000 */
[----:B------:R-:W-:-:S09]  /*15b0*/  FSEL R7, R2, R7, P0 ;  /* 0x0000000702077208 */ /* 0x000fd20000000000 */
.L_x_45:
[----:B------:R-:W-:Y:S05]  /*15c0*/  BSYNC.RECONVERGENT B0 ;  /* 0x0000000000007941 */ /* 0x000fea0003800200 */
.L_x_41:
[----:B------:R-:W-:-:S13]  /*15d0*/  ISETP.NE.AND P0, PT, R10, 0x2, PT ;  /* 0x000000020a00780c */ /* 0x000fda0003f05270 */
[----:B------:R-:W-:Y:S05]  /*15e0*/  @!P0 BRA `(.L_x_2) ;  /* 0x0000000000a08947 */ /* 0x000fea0003800000 */
[----:B------:R0:W5:Y:S01]  /*15f0*/  LDG.E.U8 R2, desc[UR6][R18.64+0x27] ;  /* 0x0000270612027981 */ /* 0x000162000c1e1100 */
[----:B------:R-:W-:Y:S01]  /*1600*/  ISETP.NE.AND P0, PT, R9, RZ, PT ;  /* 0x000000ff0900720c */ /* 0x000fe20003f05270 */
[----:B------:R-:W-:-:S12]  /*1610*/  BSSY.RELIABLE B0, `(.L_x_48) ;  /* 0x000000c000007945 */ /* 0x000fd80003800100 */
[----:B0-----:R-:W-:Y:S05]  /*1620*/  @!P0 BRA `(.L_x_49) ;  /* 0x0000000000188947 */ /* 0x001fea0003800000 */
[----:B-----5:R-:W-:Y:S02]  /*1630*/  LOP3.LUT R2, R2, 0xfb, RZ, 0xc0, !PT ;  /* 0x000000fb02027812 */ /* 0x020fe400078ec0ff */
[----:B------:R-:W-:Y:S02]  /*1640*/  ISETP.EQ.AND P1, PT, R9, 0x1, PT ;  /* 0x000000010900780c */ /* 0x000fe40003f22270 */
[----:B------:R-:W-:-:S13]  /*1650*/  ISETP.NE.AND P0, PT, R2, 0x50, PT ;  /* 0x000000500200780c */ /* 0x000fda0003f05270 */
[----:B------:R-:W-:Y:S05]  /*1660*/  @!P0 BRA P1, `(.L_x_50) ;  /* 0x0000000000188947 */ /* 0x000fea0000800000 */
[----:B------:R-:W-:Y:S05]  /*1670*/  BREAK.RELIABLE B0 ;  /* 0x0000000000007942 */ /* 0x000fea0003800100 */
[----:B------:R-:W-:Y:S05]  /*1680*/  BRA `(.L_x_2) ;  /* 0x0000000000787947 */ /* 0x000fea0003800000 */
.L_x_49:
[----:B-----5:R-:W-:-:S04]  /*1690*/  LOP3.LUT R2, R2, 0xfb, RZ, 0xc0, !PT ;  /* 0x000000fb02027812 */ /* 0x020fc800078ec0ff */
[----:B------:R-:W-:-:S13]  /*16a0*/  ISETP.NE.AND P0, PT, R2, 0x53, PT ;  /* 0x000000530200780c */ /* 0x000fda0003f05270 */
[----:B------:R-:W-:Y:S05]  /*16b0*/  @P0 BREAK.RELIABLE B0 ;  /* 0x0000000000000942 */ /* 0x000fea0003800100 */
[----:B------:R-:W-:Y:S05]  /*16c0*/  @P0 BRA `(.L_x_2) ;  /* 0x0000000000680947 */ /* 0x000fea0003800000 */
.L_x_50:
[----:B------:R-:W-:Y:S05]  /*16d0*/  BSYNC.RELIABLE B0 ;  /* 0x0000000000007941 */ /* 0x000fea0003800100 */
.L_x_48:
        /* <DEDUP_REMOVED lines=18> */
.L_x_52:
[----:B------:R-:W-:Y:S05]  /*1800*/  BSYNC.RECONVERGENT B0 ;  /* 0x0000000000007941 */ /* 0x000fea0003800200 */
.L_x_51:
[----:B------:R-:W-:Y:S01]  /*1810*/  FMNMX R0, R0, 1, PT ;  /* 0x3f80000000007809 */ /* 0x000fe20003800000 */
[----:B-----5:R-:W-:-:S04]  /*1820*/  FMUL R9, R10, R9 ;  /* 0x000000090a097220 */ /* 0x020fc80000400000 */
[----:B------:R-:W-:Y:S01]  /*1830*/  FMUL R2, R0, R9 ;  /* 0x0000000900027220 */ /* 0x000fe20000400000 */
[----:B------:R-:W-:-:S04]  /*1840*/  HFMA2 R0, -RZ, RZ, 0, 5.9604644775390625e-08 ;  /* 0x00000001ff007431 */ /* 0x000fc800000001ff */
[----:B------:R-:W-:-:S04]  /*1850*/  FSETP.GT.AND P0, PT, R2, R7, PT ;  /* 0x000000070200720b */ /* 0x000fc80003f04000 */
[----:B------:R-:W-:-:S09]  /*1860*/  FSEL R7, R2, R7, P0 ;  /* 0x0000000702077208 */ /* 0x000fd20000000000 */
.L_x_2:
[----:B------:R-:W-:Y:S05]  /*1870*/  BSYNC.RECONVERGENT B1 ;  /* 0x0000000000017941 */ /* 0x000fea0003800200 */
.L_x_1:
[----:B------:R-:W-:Y:S05]  /*1880*/  @P2 BRA `(.L_x_53) ;  /* 0xffffffe8004c2947 */ /* 0x000fea000383ffff */
[----:B------:R-:W-:Y:S05]  /*1890*/  BSYNC.RECONVERGENT B2 ;  /* 0x0000000000027941 */ /* 0x000fea0003800200 */
.L_x_0:
[----:B------:R-:W-:Y:S05]  /*18a0*/  WARPSYNC.ALL ;  /* 0x0000000000007948 */ /* 0x000fea0003800000 */
[----:B------:R-:W0:Y:S08]  /*18b0*/  LDC.64 R2, c[0x0][0x3a0] ;  /* 0x0000e800ff027b82 */ /* 0x000e300000000a00 */
[----:B-----5:R-:W1:Y:S01]  /*18c0*/  LDC.64 R8, c[0x0][0x3a8] ;  /* 0x0000ea00ff087b82 */ /* 0x020e620000000a00 */
[----:B0-----:R-:W-:-:S05]  /*18d0*/  IMAD.WIDE R2, R4, 0x4, R2 ;  /* 0x0000000404027825 */ /* 0x001fca00078e0202 */
[----:B------:R-:W-:Y:S01]  /*18e0*/  STG.E desc[UR6][R2.64], R7 ;  /* 0x0000000702007986 */ /* 0x000fe2000c101906 */
[----:B-1----:R-:W-:-:S05]  /*18f0*/  IMAD.WIDE R8, R4, 0x4, R8 ;  /* 0x0000000404087825 */ /* 0x002fca00078e0208 */
[----:B------:R-:W-:Y:S01]  /*1900*/  STG.E desc[UR6][R8.64], R0 ;  /* 0x0000000008007986 */ /* 0x000fe2000c101906 */
[----:B------:R-:W-:Y:S05]  /*1910*/  EXIT ;  /* 0x000000000000794d */ /* 0x000fea0003800000 */
        .weak           $__internal_0_$__cuda_sm3x_div_rn_noftz_f32_slowpath
        .type           $__internal_0_$__cuda_sm3x_div_rn_noftz_f32_slowpath,@function
        .size           $__internal_0_$__cuda_sm3x_div_rn_noftz_f32_slowpath,(.L_x_259 - $__internal_0_$__cuda_sm3x_div_rn_noftz_f32_slowpath)
$__internal_0_$__cuda_sm3x_div_rn_noftz_f32_slowpath:
[----:B------:R-:W-:Y:S01]  /*1920*/  SHF.R.U32.HI R24, RZ, 0x17, R12 ;  /* 0x00000017ff187819 */ /* 0x000fe2000001160c */
[----:B------:R-:W-:Y:S01]  /*1930*/  BSSY.RECONVERGENT B3, `(.L_x_54) ;  /* 0x0000064000037945 */ /* 0x000fe20003800200 */
[----:B------:R-:W-:Y:S01]  /*1940*/  SHF.R.U32.HI R26, RZ, 0x17, R3 ;  /* 0x00000017ff1a7819 */ /* 0x000fe20000011603 */
[----:B------:R-:W-:Y:S01]  /*1950*/  IMAD.MOV.U32 R29, RZ, RZ, 0x41f00000 ;  /* 0x41f00000ff1d7424 */ /* 0x000fe200078e00ff */
[----:B------:R-:W-:Y:S02]  /*1960*/  LOP3.LUT R24, R24, 0xff, RZ, 0xc0, !PT ;  /* 0x000000ff18187812 */ /* 0x000fe400078ec0ff */
[----:B------:R-:W-:-:S03]  /*1970*/  LOP3.LUT R26, R26, 0xff, RZ, 0xc0, !PT ;  /* 0x000000ff1a1a7812 */ /* 0x000fc600078ec0ff */
[----:B------:R-:W-:Y:S02]  /*1980*/  VIADD R27, R24, 0xffffffff ;  /* 0xffffffff181b7836 */ /* 0x000fe40000000000 */
[----:B------:R-:W-:-:S03]  /*1990*/  VIADD R28, R26, 0xffffffff ;  /* 0xffffffff1a1c7836 */ /* 0x000fc60000000000 */
[----:B------:R-:W-:-:S04]  /*19a0*/  ISETP.GT.U32.AND P0, PT, R27, 0xfd, PT ;  /* 0x000000fd1b00780c */ /* 0x000fc80003f04070 */
[----:B------:R-:W-:-:S13]  /*19b0*/  ISETP.GT.U32.OR P0, PT, R28, 0xfd, P0 ;  /* 0x000000fd1c00780c */ /* 0x000fda0000704470 */
[----:B------:R-:W-:Y:S01]  /*19c0*/  @!P0 MOV R25, RZ ;  /* 0x000000ff00198202 */ /* 0x000fe20000000f00 */
[----:B------:R-:W-:Y:S06]  /*19d0*/  @!P0 BRA `(.L_x_55) ;  /* 0x0000000000608947 */ /* 0x000fec0003800000 */
[----:B------:R-:W-:Y:S01]  /*19e0*/  IMAD.MOV.U32 R0, RZ, RZ, 0x41f00000 ;  /* 0x41f00000ff007424 */ /* 0x000fe200078e00ff */
[----:B------:R-:W-:-:S04]  /*19f0*/  FSETP.GTU.FTZ.AND P0, PT, |R3|, +INF , PT ;  /* 0x7f8000000300780b */ /* 0x000fc80003f1c200 */
[----:B------:R-:W-:-:S04]  /*1a00*/  FSETP.GTU.FTZ.AND P1, PT, |R0|, +INF , PT ;  /* 0x7f8000000000780b */ /* 0x000fc80003f3c200 */
[----:B------:R-:W-:-:S13]  /*1a10*/  PLOP3.LUT P0, PT, P0, P1, PT, 0xf8, 0x8f ;  /* 0x00000000008f781c */ /* 0x000fda0000703f70 */
[----:B------:R-:W-:Y:S05]  /*1a20*/  @P0 BRA `(.L_x_56) ;  /* 0x00000004004c0947 */ /* 0x000fea0003800000 */
[----:B------:R-:W-:-:S13]  /*1a30*/  LOP3.LUT P0, RZ, R29, 0x7fffffff, R3, 0xc8, !PT ;  /* 0x7fffffff1dff7812 */ /* 0x000fda000780c803 */
[----:B------:R-:W-:Y:S05]  /*1a40*/  @!P0 BRA `(.L_x_57) ;  /* 0x00000004003c8947 */ /* 0x000fea0003800000 */
[C---:B------:R-:W-:Y:S02]  /*1a50*/  FSETP.NEU.FTZ.AND P5, PT, |R3|.reuse, +INF , PT ;  /* 0x7f8000000300780b */ /* 0x040fe40003fbd200 */
[----:B------:R-:W-:Y:S02]  /*1a60*/  FSETP.NEU.FTZ.AND P1, PT, |R0|, +INF , PT ;  /* 0x7f8000000000780b */ /* 0x000fe40003f3d200 */
[----:B------:R-:W-:-:S11]  /*1a70*/  FSETP.NEU.FTZ.AND P0, PT, |R3|, +INF , PT ;  /* 0x7f8000000300780b */ /* 0x000fd60003f1d200 */
[----:B------:R-:W-:Y:S05]  /*1a80*/  @!P1 BRA !P5, `(.L_x_57) ;  /* 0x00000004002c9947 */ /* 0x000fea0006800000 */
[----:B------:R-:W-:-:S04]  /*1a90*/  LOP3.LUT P5, RZ, R3, 0x7fffffff, RZ, 0xc0, !PT ;  /* 0x7fffffff03ff7812 */ /* 0x000fc800078ac0ff */
[----:B------:R-:W-:-:S13]  /*1aa0*/  PLOP3.LUT P1, PT, P1, P5, PT, 0x2f, 0xf2 ;  /* 0x0000000000f2781c */ /* 0x000fda0000f2a577 */
[----:B------:R-:W-:Y:S05]  /*1ab0*/  @P1 BRA `(.L_x_58) ;  /* 0x0000000400181947 */ /* 0x000fea0003800000 */
[----:B------:R-:W-:-:S04]  /*1ac0*/  LOP3.LUT P1, RZ, R29, 0x7fffffff, RZ, 0xc0, !PT ;  /* 0x7fffffff1dff7812 */ /* 0x000fc8000782c0ff */
[----:B------:R-:W-:-:S13]  /*1ad0*/  PLOP3.LUT P0, PT, P0, P1, PT, 0x2f, 0xf2 ;  /* 0x0000000000f2781c */ /* 0x000fda0000702577 */
[----:B------:R-:W-:Y:S05]  /*1ae0*/  @P0 BRA `(.L_x_59) ;  /* 0x0000000400000947 */ /* 0x000fea0003800000 */
[----:B------:R-:W-:Y:S02]  /*1af0*/  ISETP.GE.AND P0, PT, R28, RZ, PT ;  /* 0x000000ff1c00720c */ /* 0x000fe40003f06270 */
[----:B------:R-:W-:-:S11]  /*1b00*/  ISETP.GE.AND P1, PT, R27, RZ, PT ;  /* 0x000000ff1b00720c */ /* 0x000fd60003f26270 */
[----:B------:R-:W-:Y:S02]  /*1b10*/  @P0 IMAD.MOV.U32 R25, RZ, RZ, RZ ;  /* 0x000000ffff190224 */ /* 0x000fe400078e00ff */
[----:B------:R-:W-:Y:S01]  /*1b20*/  @!P0 FFMA R3, R3, 1.84467440737095516160e+19, RZ ;  /* 0x5f80000003038823 */ /* 0x000fe200000000ff */
[----:B------:R-:W-:Y:S02]  /*1b30*/  @!P0 IMAD.MOV.U32 R25, RZ, RZ, -0x40 ;  /* 0xffffffc0ff198424 */ /* 0x000fe400078e00ff */
[----:B------:R-:W-:-:S03]  /*1b40*/  @!P1 FFMA R29, R0, 1.84467440737095516160e+19, RZ ;  /* 0x5f800000001d9823 */ /* 0x000fc600000000ff */
[----:B------:R-:W-:-:S07]  /*1b50*/  @!P1 IADD3 R25, PT, PT, R25, 0x40, RZ ;  /* 0x0000004019199810 */ /* 0x000fce0007ffe0ff */
.L_x_55:
[----:B------:R-:W-:Y:S01]  /*1b60*/  LEA R34, R24, 0xc0800000, 0x17 ;  /* 0xc080000018227811 */ /* 0x000fe200078eb8ff */
[----:B------:R-:W-:Y:S01]  /*1b70*/  VIADD R26, R26, 0xffffff81 ;  /* 0xffffff811a1a7836 */ /* 0x000fe20000000000 */
[----:B------:R-:W-:Y:S03]  /*1b80*/  BSSY.RECONVERGENT B4, `(.L_x_60) ;  /* 0x0000035000047945 */ /* 0x000fe60003800200 */
[----:B------:R-:W-:Y:S02]  /*1b90*/  IMAD.IADD R34, R29, 0x1, -R34 ;  /* 0x000000011d227824 */ /* 0x000fe400078e0a22 */
[C---:B------:R-:W-:Y:S01]  /*1ba0*/  IMAD R29, R26.reuse, -0x800000, R3 ;  /* 0xff8000001a1d7824 */ /* 0x040fe200078e0203 */
[----:B------:R-:W-:Y:S01]  /*1bb0*/  IADD3 R26, PT, PT, R26, 0x7f, -R24 ;  /* 0x0000007f1a1a7810 */ /* 0x000fe20007ffe818 */
[----:B------:R-:W0:Y:S01]  /*1bc0*/  MUFU.RCP R27, R34 ;  /* 0x00000022001b7308 */ /* 0x000e220000001000 */
[----:B------:R-:W-:-:S03]  /*1bd0*/  FADD.FTZ R0, -R34, -RZ ;  /* 0x800000ff22007221 */ /* 0x000fc60000010100 */
[----:B------:R-:W-:Y:S02]  /*1be0*/  IMAD.IADD R25, R26, 0x1, R25 ;  /* 0x000000011a197824 */ /* 0x000fe400078e0219 */
[----:B0-----:R-:W-:-:S04]  /*1bf0*/  FFMA R28, R27, R0, 1 ;  /* 0x3f8000001b1c7423 */ /* 0x001fc80000000000 */
[----:B------:R-:W-:-:S04]  /*1c00*/  FFMA R3, R27, R28, R27 ;  /* 0x0000001c1b037223 */ /* 0x000fc8000000001b */
[----:B------:R-:W-:-:S04]  /*1c10*/  FFMA R28, R29, R3, RZ ;  /* 0x000000031d1c7223 */ /* 0x000fc800000000ff */
[----:B------:R-:W-:-:S04]  /*1c20*/  FFMA R27, R0, R28, R29 ;  /* 0x0000001c001b7223 */ /* 0x000fc8000000001d */
[----:B------:R-:W-:-:S04]  /*1c30*/  FFMA R28, R3, R27, R28 ;  /* 0x0000001b031c7223 */ /* 0x000fc8000000001c */
[----:B------:R-:W-:-:S04]  /*1c40*/  FFMA R29, R0, R28, R29 ;  /* 0x0000001c001d7223 */ /* 0x000fc8000000001d */
[----:B------:R-:W-:-:S05]  /*1c50*/  FFMA R0, R3, R29, R28 ;  /* 0x0000001d03007223 */ /* 0x000fca000000001c */
[----:B------:R-:W-:-:S04]  /*1c60*/  SHF.R.U32.HI R24, RZ, 0x17, R0 ;  /* 0x00000017ff187819 */ /* 0x000fc80000011600 */
[----:B------:R-:W-:-:S04]  /*1c70*/  LOP3.LUT R24, R24, 0xff, RZ, 0xc0, !PT ;  /* 0x000000ff18187812 */ /* 0x000fc800078ec0ff */
[----:B------:R-:W-:-:S05]  /*1c80*/  IADD3 R24, PT, PT, R24, R25, RZ ;  /* 0x0000001918187210 */ /* 0x000fca0007ffe0ff */
[----:B------:R-:W-:-:S05]  /*1c90*/  VIADD R26, R24, 0xffffffff ;  /* 0xffffffff181a7836 */ /* 0x000fca0000000000 */
[----:B------:R-:W-:-:S13]  /*1ca0*/  ISETP.GE.U32.AND P0, PT, R26, 0xfe, PT ;  /* 0x000000fe1a00780c */ /* 0x000fda0003f06070 */
[----:B------:R-:W-:Y:S05]  /*1cb0*/  @!P0 BRA `(.L_x_61) ;  /* 0x0000000000808947 */ /* 0x000fea0003800000 */
[----:B------:R-:W-:-:S13]  /*1cc0*/  ISETP.GT.AND P0, PT, R24, 0xfe, PT ;  /* 0x000000fe1800780c */ /* 0x000fda0003f04270 */
[----:B------:R-:W-:Y:S05]  /*1cd0*/  @P0 BRA `(.L_x_62) ;  /* 0x00000000006c0947 */ /* 0x000fea0003800000 */
[----:B------:R-:W-:-:S13]  /*1ce0*/  ISETP.GE.AND P0, PT, R24, 0x1, PT ;  /* 0x000000011800780c */ /* 0x000fda0003f06270 */
[----:B------:R-:W-:Y:S05]  /*1cf0*/  @P0 BRA `(.L_x_63) ;  /* 0x0000000000740947 */ /* 0x000fea0003800000 */
[----:B------:R-:W-:Y:S02]  /*1d00*/  ISETP.GE.AND P0, PT, R24, -0x18, PT ;  /* 0xffffffe81800780c */ /* 0x000fe40003f06270 */
[----:B------:R-:W-:-:S11]  /*1d10*/  LOP3.LUT R0, R0, 0x80000000, RZ, 0xc0, !PT ;  /* 0x8000000000007812 */ /* 0x000fd600078ec0ff */
[----:B------:R-:W-:Y:S05]  /*1d20*/  @!P0 BRA `(.L_x_63) ;  /* 0x0000000000688947 */ /* 0x000fea0003800000 */
[CCC-:B------:R-:W-:Y:S01]  /*1d30*/  FFMA.RZ R25, R3.reuse, R29.reuse, R28.reuse ;  /* 0x0000001d03197223 */ /* 0x1c0fe2000000c01c */
[CCC-:B------:R-:W-:Y:S01]  /*1d40*/  FFMA.RP R26, R3.reuse, R29.reuse, R28.reuse ;  /* 0x0000001d031a7223 */ /* 0x1c0fe2000000801c */
[----:B------:R-:W-:Y:S01]  /*1d50*/  FFMA.RM R29, R3, R29, R28 ;  /* 0x0000001d031d7223 */ /* 0x000fe2000000401c */
[C---:B------:R-:W-:Y:S01]  /*1d60*/  VIADD R3, R24.reuse, 0x20 ;  /* 0x0000002018037836 */ /* 0x040fe20000000000 */
[C---:B------:R-:W-:Y:S02]  /*1d70*/  ISETP.NE.AND P5, PT, R24.reuse, RZ, PT ;  /* 0x000000ff1800720c */ /* 0x040fe40003fa5270 */
[----:B------:R-:W-:Y:S02]  /*1d80*/  LOP3.LUT R25, R25, 0x7fffff, RZ, 0xc0, !PT ;  /* 0x007fffff19197812 */ /* 0x000fe400078ec0ff */
[----:B------:R-:W-:Y:S01]  /*1d90*/  ISETP.NE.AND P1, PT, R24, RZ, PT ;  /* 0x000000ff1800720c */ /* 0x000fe20003f25270 */
[----:B------:R-:W-:Y:S01]  /*1da0*/  IMAD.MOV R24, RZ, RZ, -R24 ;  /* 0x000000ffff187224 */ /* 0x000fe200078e0a18 */
[----:B------:R-:W-:-:S02]  /*1db0*/  LOP3.LUT R28, R25, 0x800000, RZ, 0xfc, !PT ;  /* 0x00800000191c7812 */ /* 0x000fc400078efcff */
[----:B------:R-:W-:Y:S02]  /*1dc0*/  FSETP.NEU.FTZ.AND P0, PT, R26, R29, PT ;  /* 0x0000001d1a00720b */ /* 0x000fe40003f1d000 */
[----:B------:R-:W-:Y:S02]  /*1dd0*/  SHF.L.U32 R3, R28, R3, RZ ;  /* 0x000000031c037219 */ /* 0x000fe400000006ff */
[----:B------:R-:W-:Y:S02]  /*1de0*/  SEL R25, R24, RZ, P5 ;  /* 0x000000ff18197207 */ /* 0x000fe40002800000 */
[----:B------:R-:W-:Y:S02]  /*1df0*/  ISETP.NE.AND P1, PT, R3, RZ, P1 ;  /* 0x000000ff0300720c */ /* 0x000fe40000f25270 */
[----:B------:R-:W-:Y:S02]  /*1e00*/  SHF.R.U32.HI R28, RZ, R25, R28 ;  /* 0x00000019ff1c7219 */ /* 0x000fe4000001161c */
[----:B------:R-:W-:-:S02]  /*1e10*/  PLOP3.LUT P0, PT, P0, P1, PT, 0xf8, 0x8f ;  /* 0x00000000008f781c */ /* 0x000fc40000703f70 */
[----:B------:R-:W-:Y:S02]  /*1e20*/  SHF.R.U32.HI R24, RZ, 0x1, R28 ;  /* 0x00000001ff187819 */ /* 0x000fe4000001161c */
[----:B------:R-:W-:-:S04]  /*1e30*/  SEL R3, RZ, 0x1, !P0 ;  /* 0x00000001ff037807 */ /* 0x000fc80004000000 */
[----:B------:R-:W-:-:S04]  /*1e40*/  LOP3.LUT R3, R3, 0x1, R24, 0xf8, !PT ;  /* 0x0000000103037812 */ /* 0x000fc800078ef818 */
[----:B------:R-:W-:-:S04]  /*1e50*/  LOP3.LUT R3, R3, R28, RZ, 0xc0, !PT ;  /* 0x0000001c03037212 */ /* 0x000fc800078ec0ff */
[----:B------:R-:W-:-:S04]  /*1e60*/  IADD3 R3, PT, PT, R24, R3, RZ ;  /* 0x0000000318037210 */ /* 0x000fc80007ffe0ff */
[----:B------:R-:W-:Y:S01]  /*1e70*/  LOP3.LUT R0, R3, R0, RZ, 0xfc, !PT ;  /* 0x0000000003007212 */ /* 0x000fe200078efcff */
[----:B------:R-:W-:Y:S06]  /*1e80*/  BRA `(.L_x_63) ;  /* 0x0000000000107947 */ /* 0x000fec0003800000 */
.L_x_62:
[----:B------:R-:W-:-:S04]  /*1e90*/  LOP3.LUT R0, R0, 0x80000000, RZ, 0xc0, !PT ;  /* 0x8000000000007812 */ /* 0x000fc800078ec0ff */
[----:B------:R-:W-:Y:S01]  /*1ea0*/  LOP3.LUT R0, R0, 0x7f800000, RZ, 0xfc, !PT ;  /* 0x7f80000000007812 */ /* 0x000fe200078efcff */
[----:B------:R-:W-:Y:S06]  /*1eb0*/  BRA `(.L_x_63) ;  /* 0x0000000000047947 */ /* 0x000fec0003800000 */
.L_x_61:
[----:B------:R-:W-:-:S07]  /*1ec0*/  IMAD R0, R25, 0x800000, R0 ;  /* 0x0080000019007824 */ /* 0x000fce00078e0200 */
.L_x_63:
[----:B------:R-:W-:Y:S05]  /*1ed0*/  BSYNC.RECONVERGENT B4 ;  /* 0x0000000000047941 */ /* 0x000fea0003800200 */
.L_x_60:
[----:B------:R-:W-:Y:S05]  /*1ee0*/  BRA `(.L_x_64) ;  /* 0x0000000000207947 */ /* 0x000fea0003800000 */
.L_x_59:
[----:B------:R-:W-:-:S04]  /*1ef0*/  LOP3.LUT R3, R29, 0x80000000, R3, 0x48, !PT ;  /* 0x800000001d037812 */ /* 0x000fc800078e4803 */
[----:B------:R-:W-:Y:S01]  /*1f00*/  LOP3.LUT R0, R3, 0x7f800000, RZ, 0xfc, !PT ;  /* 0x7f80000003007812 */ /* 0x000fe200078efcff */
[----:B------:R-:W-:Y:S06]  /*1f10*/  BRA `(.L_x_64) ;  /* 0x0000000000147947 */ /* 0x000fec0003800000 */
.L_x_58:
[----:B------:R-:W-:Y:S01]  /*1f20*/  LOP3.LUT R0, R29, 0x80000000, R3, 0x48, !PT ;  /* 0x800000001d007812 */ /* 0x000fe200078e4803 */
[----:B------:R-:W-:Y:S06]  /*1f30*/  BRA `(.L_x_64) ;  /* 0x00000000000c7947 */ /* 0x000fec0003800000 */
.L_x_57:
[----:B------:R-:W0:Y:S01]  /*1f40*/  MUFU.RSQ R0, -QNAN ;  /* 0xffc0000000007908 */ /* 0x000e220000001400 */
[----:B------:R-:W-:Y:S05]  /*1f50*/  BRA `(.L_x_64) ;  /* 0x0000000000047947 */ /* 0x000fea0003800000 */
.L_x_56:
[----:B------:R-:W-:-:S07]  /*1f60*/  FADD.FTZ R0, R3, R0 ;  /* 0x0000000003007221 */ /* 0x000fce0000010000 */
.L_x_64:
[----:B------:R-:W-:Y:S05]  /*1f70*/  BSYNC.RECONVERGENT B3 ;  /* 0x0000000000037941 */ /* 0x000fea0003800200 */
.L_x_54:
[----:B------:R-:W-:-:S04]  /*1f80*/  IMAD.MOV.U32 R3, RZ, RZ, 0x0 ;  /* 0x00000000ff037424 */ /* 0x000fc800078e00ff */
[----:B0-----:R-:W-:Y:S05]  /*1f90*/  RET.REL.NODEC R2 `(_Z38calculate_resistance_confidence_kernelPK12ProteinMatchPKjiPKfPfPj) ;  /* 0xffffffe002187950 */ /* 0x001fea0003c3ffff */
.L_x_65:
[----:B------:R-:W-:-:S00]  /*1fa0*/  BRA `(.L_x_65) ;  /* 0xfffffffc00fc7947 */ /* 0x000fc0000383ffff */
[----:B------:R-:W-:-:S00]  /*1fb0*/  NOP ;  /* 0x0000000000007918 */ /* 0x000fc00000000000 */
        /* <DEDUP_REMOVED lines=12> */
.L_x_259:


//--------------------- .text._Z25protein_kmer_match_kernelPK15TranslatedFramePKjiPK15ProteinDatabaseP12ProteinMatchPjj --------------------------
	.section	.text._Z25protein_kmer_match_kernelPK15TranslatedFramePKjiPK15ProteinDatabaseP12ProteinMatchPjj,"ax",@progbits
	.align	128
        .global         _Z25protein_kmer_match_kernelPK15TranslatedFramePKjiPK15ProteinDatabaseP12ProteinMatchPjj
        .type           _Z25protein_kmer_match_kernelPK15TranslatedFramePKjiPK15ProteinDatabaseP12ProteinMatchPjj,@function
        .size           _Z25protein_kmer_match_kernelPK15TranslatedFramePKjiPK15ProteinDatabaseP12ProteinMatchPjj,(.L_x_261 - _Z25protein_kmer_match_kernelPK15TranslatedFramePKjiPK15ProteinDatabaseP12ProteinMatchPjj)
        .other          _Z25protein_kmer_match_kernelPK15TranslatedFramePKjiPK15ProteinDatabaseP12ProteinMatchPjj,@"STO_CUDA_ENTRY STV_DEFAULT"
_Z25protein_kmer_match_kernelPK15TranslatedFramePKjiPK15ProteinDatabaseP12ProteinMatchPjj:
.text._Z25protein_kmer_match_kernelPK15TranslatedFramePKjiPK15ProteinDatabaseP12ProteinMatchPjj:
[----:B------:R-:W0:Y:S01]  /*0000*/  LDC R1, c[0x0][0x37c] ;  /* 0x0000df00ff017b82 */ /* 0x000e220000000800 */
[----:B------:R-:W1:Y:S01]  /*0010*/  S2R R3, SR_TID.X ;  /* 0x0000000000037919 */ /* 0x000e620000002100 */
[----:B------:R-:W2:Y:S06]  /*0020*/  LDCU UR6, c[0x0][0x2fc] ;  /* 0x00005f80ff0677ac */ /* 0x000eac0008000800 */
[----:B------:R-:W1:Y:S01]  /*0030*/  S2UR UR4, SR_CTAID.X ;  /* 0x00000000000479c3 */ /* 0x000e620000002500 */
[----:B0-----:R-:W-:Y:S01]  /*0040*/  VIADD R1, R1, 0xfffff690 ;  /* 0xfffff69001017836 */ /* 0x001fe20000000000 */
[----:B------:R-:W0:Y:S06]  /*0050*/  LDCU UR5, c[0x0][0x390] ;  /* 0x00007200ff0577ac */ /* 0x000e2c0008000800 */
[----:B------:R-:W1:Y:S02]  /*0060*/  LDC R2, c[0x0][0x360] ;  /* 0x0000d800ff027b82 */ /* 0x000e640000000800 */
[----:B-1----:R-:W-:-:S05]  /*0070*/  IMAD R2, R2, UR4, R3 ;  /* 0x0000000402027c24 */ /* 0x002fca000f8e0203 */
[----:B0-----:R-:W-:-:S13]  /*0080*/  ISETP.GE.AND P0, PT, R2, UR5, PT ;  /* 0x0000000502007c0c */ /* 0x001fda000bf06270 */
[----:B--2---:R-:W-:Y:S05]  /*0090*/  @P0 EXIT ;  /* 0x000000000000094d */ /* 0x004fea0003800000 */
[----:B------:R-:W0:Y:S01]  /*00a0*/  LDC.64 R4, c[0x0][0x388] ;  /* 0x0000e200ff047b82 */ /* 0x000e220000000a00 */
[----:B------:R-:W1:Y:S01]  /*00b0*/  LDCU.64 UR4, c[0x0][0x358] ;  /* 0x00006b00ff0477ac */ /* 0x000e620008000a00 */
[----:B0-----:R-:W-:-:S05]  /*00c0*/  IMAD.WIDE R4, R2, 0x4, R4 ;  /* 0x0000000402047825 */ /* 0x001fca00078e0204 */
[----:B-1----:R-:W2:Y:S02]  /*00d0*/  LDG.E R0, desc[UR4][R4.64] ;  /* 0x0000000404007981 */ /* 0x002ea4000c1e1900 */
[----:B--2---:R-:W-:-:S13]  /*00e0*/  ISETP.NE.AND P0, PT, R0, RZ, PT ;  /* 0x000000ff0000720c */ /* 0x004fda0003f05270 */
[----:B------:R-:W0:Y:S02]  /*00f0*/  @!P0 LDC.64 R6, c[0x0][0x3a8] ;  /* 0x0000ea00ff068b82 */ /* 0x000e240000000a00 */
[----:B0-----:R-:W-:-:S05]  /*0100*/  @!P0 IMAD.WIDE R6, R2, 0x4, R6 ;  /* 0x0000000402068825 */ /* 0x001fca00078e0206 */
[----:B------:R0:W-:Y:S01]  /*0110*/  @!P0 STG.E desc[UR4][R6.64], RZ ;  /* 0x000000ff06008986 */ /* 0x0001e2000c101904 */
[----:B------:R-:W-:Y:S05]  /*0120*/  @!P0 EXIT ;  /* 0x000000000000894d */ /* 0x000fea0003800000 */
[----:B------:R-:W1:Y:S01]  /*0130*/  LDC.64 R8, c[0x0][0x3a0] ;  /* 0x0000e800ff087b82 */ /* 0x000e620000000a00 */
[----:B------:R-:W2:Y:S01]  /*0140*/  LDCU UR7, c[0x0][0x3b0] ;  /* 0x00007600ff0777ac */ /* 0x000ea20008000800 */
[----:B------:R-:W-:Y:S01]  /*0150*/  BSSY.RECONVERGENT B0, `(.L_x_66) ;  /* 0x000008c000007945 */ /* 0x000fe20003800200 */
[----:B------:R-:W-:Y:S02]  /*0160*/  IMAD.MOV.U32 R19, RZ, RZ, RZ ;  /* 0x000000ffff137224 */ /* 0x000fe400078e00ff */
[----:B--2---:R-:W-:-:S04]  /*0170*/  IMAD R3, R2, UR7, RZ ;  /* 0x0000000702037c24 */ /* 0x004fc8000f8e02ff */
[----:B-1----:R-:W-:-:S04]  /*0180*/  IMAD.WIDE.U32 R8, R3, 0x6c, R8 ;  /* 0x0000006c03087825 */ /* 0x002fc800078e0008 */
[----:B------:R-:W-:-:S07]  /*0190*/  IMAD.MOV.U32 R3, RZ, RZ, RZ ;  /* 0x000000ffff037224 */ /* 0x000fce00078e00ff */
.L_x_84:
[----:B01-3--:R-:W0:Y:S01]  /*01a0*/  LDC.64 R6, c[0x0][0x380] ;  /* 0x0000e000ff067b82 */ /* 0x00be220000000a00 */
[----:B------:R-:W-:-:S05]  /*01b0*/  IMAD R4, R2, 0x6, RZ ;  /* 0x0000000602047824 */ /* 0x000fca00078e02ff */
[----:B------:R-:W-:-:S04]  /*01c0*/  IADD3 R5, P0, PT, R4, R19, RZ ;  /* 0x0000001304057210 */ /* 0x000fc80007f1e0ff */
[----:B------:R-:W-:Y:S01]  /*01d0*/  LEA.HI.X.SX32 R4, R4, RZ, 0x1, P0 ;  /* 0x000000ff04047211 */ /* 0x000fe200000f0eff */
[----:B0-----:R-:W-:-:S04]  /*01e0*/  IMAD.WIDE.U32 R6, R5, 0xce, R6 ;  /* 0x000000ce05067825 */ /* 0x001fc800078e0006 */
[----:B------:R-:W-:Y:S01]  /*01f0*/  IMAD R5, R4, 0xce, RZ ;  /* 0x000000ce04057824 */ /* 0x000fe200078e02ff */
[----:B------:R-:W-:-:S03]  /*0200*/  MOV R4, R6 ;  /* 0x0000000600047202 */ /* 0x000fc60000000f00 */
[----:B------:R-:W-:-:S05]  /*0210*/  IMAD.IADD R5, R7, 0x1, R5 ;  /* 0x0000000107057824 */ /* 0x000fca00078e0205 */
[----:B------:R-:W2:Y:S01]  /*0220*/  LDG.E.U16 R18, desc[UR4][R4.64+0xc8] ;  /* 0x0000c80404127981 */ /* 0x000ea2000c1e1500 */
[----:B------:R-:W-:Y:S01]  /*0230*/  VIADD R19, R19, 0x1 ;  /* 0x0000000113137836 */ /* 0x000fe20000000000 */
[----:B------:R-:W-:Y:S01]  /*0240*/  BSSY.RECONVERGENT B1, `(.L_x_67) ;  /* 0x000003f000017945 */ /* 0x000fe20003800200 */
[----:B------:R-:W-:-:S03]  /*0250*/  IMAD.MOV.U32 R20, RZ, RZ, RZ ;  /* 0x000000ffff147224 */ /* 0x000fc600078e00ff */
[----:B------:R-:W-:Y:S02]  /*0260*/  ISETP.NE.AND P1, PT, R19, R0, PT ;  /* 0x000000001300720c */ /* 0x000fe40003f25270 */
[----:B--2---:R-:W-:-:S13]  /*0270*/  ISETP.GE.U32.AND P0, PT, R18, 0x3, PT ;  /* 0x000000031200780c */ /* 0x004fda0003f06070 */
[----:B------:R-:W-:Y:S05]  /*0280*/  @!P0 BRA `(.L_x_68) ;  /* 0x0000000000e88947 */ /* 0x000fea0003800000 */
[----:B------:R-:W0:Y:S02]  /*0290*/  LDC.64 R10, c[0x0][0x398] ;  /* 0x0000e600ff0a7b82 */ /* 0x000e240000000a00 */
[----:B0-----:R-:W2:Y:S02]  /*02a0*/  LDG.E R21, desc[UR4][R10.64+0x38] ;  /* 0x000038040a157981 */ /* 0x001ea4000c1e1900 */
[----:B--2---:R-:W-:-:S13]  /*02b0*/  ISETP.NE.AND P0, PT, R21, RZ, PT ;  /* 0x000000ff1500720c */ /* 0x004fda0003f05270 */
[----:B------:R-:W-:Y:S05]  /*02c0*/  @!P0 BRA `(.L_x_68) ;  /* 0x0000000000d88947 */ /* 0x000fea0003800000 */
[----:B------:R-:W5:Y:S04]  /*02d0*/  LDG.E.64 R10, desc[UR4][R10.64+0x40] ;  /* 0x000040040a0a7981 */ /* 0x000f68000c1e1b00 */
[----:B------:R0:W5:Y:S01]  /*02e0*/  LDG.E.U8 R22, desc[UR4][R4.64+0x1] ;  /* 0x0000010404167981 */ /* 0x000162000c1e1100 */
[----:B------:R-:W-:Y:S02]  /*02f0*/  HFMA2 R20, -RZ, RZ, 0, 0 ;  /* 0x00000000ff147431 */ /* 0x000fe400000001ff */
[----:B------:R-:W-:-:S07]  /*0300*/  IMAD.MOV.U32 R23, RZ, RZ, RZ ;  /* 0x000000ffff177224 */ /* 0x000fce00078e00ff */
.L_x_73:
[----:B------:R-:W-:Y:S01]  /*0310*/  IADD3 R26, P0, PT, R23, R6, RZ ;  /* 0x00000006171a7210 */ /* 0x000fe20007f1e0ff */
[----:B-----5:R-:W2:Y:S01]  /*0320*/  LD.E.64 R14, desc[UR4][R10.64] ;  /* 0x000000040a0e7980 */ /* 0x020ea2000c101b00 */
[----:B------:R-:W-:-:S03]  /*0330*/  LOP3.LUT R16, R22, 0xff, RZ, 0xc0, !PT ;  /* 0x000000ff16107812 */ /* 0x000fc600078ec0ff */
[----:B------:R-:W-:-:S05]  /*0340*/  IMAD.X R27, RZ, RZ, R5, P0 ;  /* 0x000000ffff1b7224 */ /* 0x000fca00000e0605 */
[----:B------:R-:W3:Y:S04]  /*0350*/  LDG.E.U8 R13, desc[UR4][R26.64] ;  /* 0x000000041a0d7981 */ /* 0x000ee8000c1e1100 */
[----:B------:R1:W4:Y:S01]  /*0360*/  LDG.E.U8 R22, desc[UR4][R26.64+0x2] ;  /* 0x000002041a167981 */ /* 0x000322000c1e1100 */
[----:B------:R-:W-:Y:S01]  /*0370*/  IMAD.MOV.U32 R17, RZ, RZ, RZ ;  /* 0x000000ffff117224 */ /* 0x000fe200078e00ff */
[----:B------:R-:W-:Y:S01]  /*0380*/  BSSY.RECONVERGENT B2, `(.L_x_69) ;  /* 0x0000025000027945 */ /* 0x000fe20003800200 */
[----:B-1----:R-:W-:Y:S01]  /*0390*/  CS2R R26, SRZ ;  /* 0x00000000001a7805 */ /* 0x002fe2000001ff00 */
[----:B---3--:R-:W-:Y:S01]  /*03a0*/  IMAD.WIDE.U32 R16, R13, 0x1f, R16 ;  /* 0x0000001f0d107825 */ /* 0x008fe200078e0010 */
[----:B----4-:R-:W-:-:S03]  /*03b0*/  LOP3.LUT R12, R22, 0xff, RZ, 0xc0, !PT ;  /* 0x000000ff160c7812 */ /* 0x010fc600078ec0ff */
[----:B------:R-:W-:Y:S02]  /*03c0*/  IMAD.MOV.U32 R13, RZ, RZ, RZ ;  /* 0x000000ffff0d7224 */ /* 0x000fe400078e00ff */
[----:B------:R-:W-:Y:S02]  /*03d0*/  IMAD R25, R17, 0x1f, RZ ;  /* 0x0000001f11197824 */ /* 0x000fe400078e02ff */
[----:B------:R-:W-:-:S05]  /*03e0*/  IMAD.WIDE.U32 R12, R16, 0x1f, R12 ;  /* 0x0000001f100c7825 */ /* 0x000fca00078e000c */
[----:B------:R-:W-:Y:S02]  /*03f0*/  IADD3 R25, PT, PT, R13, R25, RZ ;  /* 0x000000190d197210 */ /* 0x000fe40007ffe0ff */
[----:B--2---:R-:W-:-:S04]  /*0400*/  ISETP.NE.U32.AND P0, PT, R14, R12, PT ;  /* 0x0000000c0e00720c */ /* 0x004fc80003f05070 */
[----:B------:R-:W-:-:S13]  /*0410*/  ISETP.NE.AND.EX P0, PT, R15, R25, PT, P0 ;  /* 0x000000190f00720c */ /* 0x000fda0003f05300 */
[----:B------:R-:W-:Y:S05]  /*0420*/  @!P0 BRA `(.L_x_70) ;  /* 0x0000000000388947 */ /* 0x000fea0003800000 */
[----:B------:R-:W-:Y:S02]  /*0430*/  IMAD.MOV.U32 R24, RZ, RZ, RZ ;  /* 0x000000ffff187224 */ /* 0x000fe400078e00ff */
[----:B------:R-:W-:Y:S02]  /*0440*/  IMAD.MOV.U32 R14, RZ, RZ, R10 ;  /* 0x000000ffff0e7224 */ /* 0x000fe400078e000a */
[----:B------:R-:W-:-:S07]  /*0450*/  IMAD.MOV.U32 R15, RZ, RZ, R11 ;  /* 0x000000ffff0f7224 */ /* 0x000fce00078e000b */
.L_x_72:
[----:B------:R-:W-:Y:S02]  /*0460*/  IADD3 R24, PT, PT, R24, 0x1, RZ ;  /* 0x0000000118187810 */ /* 0x000fe40007ffe0ff */
[----:B------:R-:W-:Y:S02]  /*0470*/  IADD3 R26, P2, PT, R26, 0x4, RZ ;  /* 0x000000041a1a7810 */ /* 0x000fe40007f5e0ff */
[----:B------:R-:W-:Y:S02]  /*0480*/  ISETP.GE.U32.AND P0, PT, R24, R21, PT ;  /* 0x000000151800720c */ /* 0x000fe40003f06070 */
[----:B------:R-:W-:Y:S01]  /*0490*/  IADD3 R14, P3, PT, R14, 0x8, RZ ;  /* 0x000000080e0e7810 */ /* 0x000fe20007f7e0ff */
[----:B------:R-:W-:-:S04]  /*04a0*/  IMAD.X R27, RZ, RZ, R27, P2 ;  /* 0x000000ffff1b7224 */ /* 0x000fc800010e061b */
[----:B------:R-:W-:-:S06]  /*04b0*/  IMAD.X R15, RZ, RZ, R15, P3 ;  /* 0x000000ffff0f7224 */ /* 0x000fcc00018e060f */
[----:B------:R-:W-:Y:S05]  /*04c0*/  @P0 BRA `(.L_x_71) ;  /* 0x0000000000400947 */ /* 0x000fea0003800000 */
[----:B------:R-:W2:Y:S02]  /*04d0*/  LD.E.64 R16, desc[UR4][R14.64] ;  /* 0x000000040e107980 */ /* 0x000ea4000c101b00 */
[----:B--2---:R-:W-:-:S04]  /*04e0*/  ISETP.NE.U32.AND P0, PT, R16, R12, PT ;  /* 0x0000000c1000720c */ /* 0x004fc80003f05070 */
[----:B------:R-:W-:-:S13]  /*04f0*/  ISETP.NE.AND.EX P0, PT, R17, R25, PT, P0 ;  /* 0x000000191100720c */ /* 0x000fda0003f05300 */
[----:B------:R-:W-:Y:S05]  /*0500*/  @P0 BRA `(.L_x_72) ;  /* 0xfffffffc00d40947 */ /* 0x000fea000383ffff */
.L_x_70:
[----:B------:R-:W1:Y:S02]  /*0510*/  LDC.64 R12, c[0x0][0x398] ;  /* 0x0000e600ff0c7b82 */ /* 0x000e640000000a00 */
[----:B-1----:R-:W2:Y:S02]  /*0520*/  LDG.E.64 R12, desc[UR4][R12.64+0x48] ;  /* 0x000048040c0c7981 */ /* 0x002ea4000c1e1b00 */
[----:B--2---:R-:W-:-:S05]  /*0530*/  IADD3 R26, P0, PT, R12, R26, RZ ;  /* 0x0000001a0c1a7210 */ /* 0x004fca0007f1e0ff */
[----:B------:R-:W-:-:S05]  /*0540*/  IMAD.X R27, R13, 0x1, R27, P0 ;  /* 0x000000010d1b7824 */ /* 0x000fca00000e061b */
[----:B------:R-:W2:Y:S01]  /*0550*/  LD.E R26, desc[UR4][R26.64] ;  /* 0x000000041a1a7980 */ /* 0x000ea2000c101900 */
[C---:B------:R-:W-:Y:S01]  /*0560*/  IMAD R16, R20.reuse, 0xc, R1 ;  /* 0x0000000c14107824 */ /* 0x040fe200078e0201 */
[----:B------:R-:W-:-:S04]  /*0570*/  IADD3 R20, PT, PT, R20, 0x1, RZ ;  /* 0x0000000114147810 */ /* 0x000fc80007ffe0ff */
[----:B------:R1:W-:Y:S01]  /*0580*/  STL [R16+0x4], R23 ;  /* 0x0000041710007387 */ /* 0x0003e20000100800 */
[----:B--2---:R-:W-:Y:S02]  /*0590*/  SHF.R.U32.HI R14, RZ, 0x10, R26 ;  /* 0x00000010ff0e7819 */ /* 0x004fe4000001161a */
[----:B------:R-:W-:-:S03]  /*05a0*/  LOP3.LUT R15, R26, 0xffff, RZ, 0xc0, !PT ;  /* 0x0000ffff1a0f7812 */ /* 0x000fc600078ec0ff */
[----:B------:R1:W-:Y:S04]  /*05b0*/  STL [R16], R14 ;  /* 0x0000000e10007387 */ /* 0x0003e80000100800 */
[----:B------:R1:W-:Y:S02]  /*05c0*/  STL [R16+0x8], R15 ;  /* 0x0000080f10007387 */ /* 0x0003e40000100800 */
.L_x_71:
[----:B------:R-:W-:Y:S05]  /*05d0*/  BSYNC.RECONVERGENT B2 ;  /* 0x0000000000027941 */ /* 0x000fea0003800200 */
.L_x_69:
[C---:B------:R-:W-:Y:S01]  /*05e0*/  VIADD R13, R23.reuse, 0x4 ;  /* 0x00000004170d7836 */ /* 0x040fe20000000000 */
[----:B------:R-:W-:Y:S01]  /*05f0*/  ISETP.LT.AND P2, PT, R20, 0xc8, PT ;  /* 0x000000c81400780c */ /* 0x000fe20003f41270 */
[----:B-1----:R-:W-:-:S03]  /*0600*/  VIADD R23, R23, 0x1 ;  /* 0x0000000117177836 */ /* 0x002fc60000000000 */
[----:B------:R-:W-:-:S13]  /*0610*/  ISETP.GT.U32.AND P0, PT, R13, R18, PT ;  /* 0x000000120d00720c */ /* 0x000fda0003f04070 */
[----:B------:R-:W-:Y:S05]  /*0620*/  @!P0 BRA P2, `(.L_x_73) ;  /* 0xfffffffc00388947 */ /* 0x000fea000103ffff */
.L_x_68:
[----:B------:R-:W-:Y:S05]  /*0630*/  BSYNC.RECONVERGENT B1 ;  /* 0x0000000000017941 */ /* 0x000fea0003800200 */
.L_x_67:
[----:B------:R-:W1:Y:S01]  /*0640*/  LDCU UR7, c[0x0][0x3b0] ;  /* 0x00007600ff0777ac */ /* 0x000e620008000800 */
[----:B------:R-:W-:Y:S01]  /*0650*/  BSSY.RECONVERGENT B1, `(.L_x_74) ;  /* 0x000003a000017945 */ /* 0x000fe20003800200 */
[----:B-1----:R-:W-:-:S04]  /*0660*/  ISETP.GE.U32.AND P0, PT, R3, UR7, PT ;  /* 0x0000000703007c0c */ /* 0x002fc8000bf06070 */
[----:B------:R-:W-:-:S13]  /*0670*/  ISETP.LT.OR P0, PT, R20, 0x1, P0 ;  /* 0x000000011400780c */ /* 0x000fda0000701670 */
[----:B------:R-:W-:Y:S05]  /*0680*/  @P0 BRA `(.L_x_75) ;  /* 0x0000000000d80947 */ /* 0x000fea0003800000 */
[----:B------:R-:W-:-:S07]  /*0690*/  IMAD.MOV.U32 R10, RZ, RZ, RZ ;  /* 0x000000ffff0a7224 */ /* 0x000fce00078e00ff */
.L_x_83:
[----:B-1----:R-:W-:-:S05]  /*06a0*/  IMAD R11, R10, 0xc, R1 ;  /* 0x0000000c0a0b7824 */ /* 0x002fca00078e0201 */
[----:B---3--:R1:W5:Y:S01]  /*06b0*/  LDL R16, [R11] ;  /* 0x000000000b107983 */ /* 0x0083620000100800 */
[----:B------:R-:W-:Y:S01]  /*06c0*/  ISETP.NE.AND P0, PT, R3, RZ, PT ;  /* 0x000000ff0300720c */ /* 0x000fe20003f05270 */
[----:B------:R-:W-:-:S12]  /*06d0*/  BSSY.RECONVERGENT B2, `(.L_x_76) ;  /* 0x000002c000027945 */ /* 0x000fd80003800200 */
[----:B-1----:R-:W-:Y:S05]  /*06e0*/  @!P0 BRA `(.L_x_77) ;  /* 0x00000000003c8947 */ /* 0x002fea0003800000 */
[----:B------:R-:W-:-:S07]  /*06f0*/  HFMA2 R12, -RZ, RZ, 0, 0 ;  /* 0x00000000ff0c7431 */ /* 0x000fce00000001ff */
.L_x_81:
[----:B------:R-:W-:-:S05]  /*0700*/  IMAD.WIDE.U32 R6, R12, 0x6c, R8 ;  /* 0x0000006c0c067825 */ /* 0x000fca00078e0008 */
[----:B------:R-:W2:Y:S01]  /*0710*/  LDG.E R13, desc[UR4][R6.64+0x8] ;  /* 0x00000804060d7981 */ /* 0x000ea2000c1e1900 */
[----:B------:R-:W-:Y:S01]  /*0720*/  BSSY.RELIABLE B3, `(.L_x_78) ;  /* 0x0000008000037945 */ /* 0x000fe20003800100 */
[----:B--2--5:R-:W-:-:S13]  /*0730*/  ISETP.NE.AND P0, PT, R13, R16, PT ;  /* 0x000000100d00720c */ /* 0x024fda0003f05270 */
[----:B------:R-:W-:Y:S05]  /*0740*/  @P0 BRA `(.L_x_79) ;  /* 0x0000000000140947 */ /* 0x000fea0003800000 */
[----:B------:R-:W2:Y:S04]  /*0750*/  LDG.E.U8 R13, desc[UR4][R6.64+0x4] ;  /* 0x00000404060d7981 */ /* 0x000ea8000c1e1100 */
[----:B------:R-:W2:Y:S02]  /*0760*/  LDG.E.U8 R14, desc[UR4][R4.64+0xca] ;  /* 0x0000ca04040e7981 */ /* 0x000ea4000c1e1100 */
[----:B--2---:R-:W-:-:S13]  /*0770*/  ISETP.NE.AND P0, PT, R13, R14, PT ;  /* 0x0000000e0d00720c */ /* 0x004fda0003f05270 */
[----:B------:R-:W-:Y:S05]  /*0780*/  @!P0 BREAK.RELIABLE B3 ;  /* 0x0000000000038942 */ /* 0x000fea0003800100 */
[----:B------:R-:W-:Y:S05]  /*0790*/  @!P0 BRA `(.L_x_80) ;  /* 0x0000000000648947 */ /* 0x000fea0003800000 */
.L_x_79:
[----:B------:R-:W-:Y:S05]  /*07a0*/  BSYNC.RELIABLE B3 ;  /* 0x0000000000037941 */ /* 0x000fea0003800100 */
.L_x_78:
[----:B------:R-:W-:-:S05]  /*07b0*/  VIADD R12, R12, 0x1 ;  /* 0x000000010c0c7836 */ /* 0x000fca0000000000 */
[----:B------:R-:W-:-:S13]  /*07c0*/  ISETP.NE.AND P0, PT, R12, R3, PT ;  /* 0x000000030c00720c */ /* 0x000fda0003f05270 */
[----:B------:R-:W-:Y:S05]  /*07d0*/  @P0 BRA `(.L_x_81) ;  /* 0xfffffffc00c80947 */ /* 0x000fea000383ffff */
.L_x_77:
[C---:B------:R-:W-:Y:S01]  /*07e0*/  IMAD.WIDE.U32 R6, R3.reuse, 0x6c, R8 ;  /* 0x0000006c03067825 */ /* 0x040fe200078e0008 */
[----:B------:R-:W2:Y:S04]  /*07f0*/  LDL.U16 R12, [R11+0x4] ;  /* 0x000004000b0c7983 */ /* 0x000ea80000100400 */
[----:B------:R-:W2:Y:S04]  /*0800*/  LDL.U16 R15, [R11+0x8] ;  /* 0x000008000b0f7983 */ /* 0x000ea80000100400 */
[----:B------:R3:W-:Y:S04]  /*0810*/  STG.E desc[UR4][R6.64], R2 ;  /* 0x0000000206007986 */ /* 0x0007e8000c101904 */
[----:B------:R-:W4:Y:S01]  /*0820*/  LDG.E.U8 R13, desc[UR4][R4.64+0xca] ;  /* 0x0000ca04040d7981 */ /* 0x000f22000c1e1100 */
[----:B------:R-:W-:Y:S01]  /*0830*/  IMAD.MOV.U32 R14, RZ, RZ, 0x3 ;  /* 0x00000003ff0e7424 */ /* 0x000fe200078e00ff */
[----:B------:R-:W-:Y:S01]  /*0840*/  MOV R21, 0x40c00000 ;  /* 0x40c0000000157802 */ /* 0x000fe20000000f00 */
[----:B------:R-:W-:Y:S01]  /*0850*/  IMAD.MOV.U32 R17, RZ, RZ, 0x3f800000 ;  /* 0x3f800000ff117424 */ /* 0x000fe200078e00ff */
[----:B-----5:R3:W-:Y:S01]  /*0860*/  STG.E desc[UR4][R6.64+0x8], R16 ;  /* 0x0000081006007986 */ /* 0x0207e2000c101904 */
[----:B------:R-:W-:-:S03]  /*0870*/  VIADD R3, R3, 0x1 ;  /* 0x0000000103037836 */ /* 0x000fc60000000000 */
[----:B------:R3:W-:Y:S04]  /*0880*/  STG.E desc[UR4][R6.64+0x20], R17 ;  /* 0x0000201106007986 */ /* 0x0007e8000c101904 */
[----:B------:R3:W-:Y:S04]  /*0890*/  STG.E desc[UR4][R6.64+0x1c], R21 ;  /* 0x00001c1506007986 */ /* 0x0007e8000c101904 */
[----:B------:R3:W-:Y:S04]  /*08a0*/  STG.E desc[UR4][R6.64+0xc], RZ ;  /* 0x00000cff06007986 */ /* 0x0007e8000c101904 */
[----:B------:R3:W-:Y:S04]  /*08b0*/  STG.E desc[UR4][R6.64+0x10], RZ ;  /* 0x000010ff06007986 */ /* 0x0007e8000c101904 */
[----:B------:R3:W-:Y:S01]  /*08c0*/  STG.E.U8 desc[UR4][R6.64+0x24], RZ ;  /* 0x000024ff06007986 */ /* 0x0007e2000c101104 */
[----:B--2---:R-:W-:-:S02]  /*08d0*/  PRMT R15, R12, 0x5410, R15 ;  /* 0x000054100c0f7816 */ /* 0x004fc4000000000f */
[----:B------:R-:W-:-:S03]  /*08e0*/  PRMT R12, R14, 0x7610, R12 ;  /* 0x000076100e0c7816 */ /* 0x000fc6000000000c */
[----:B------:R3:W-:Y:S04]  /*08f0*/  STG.E desc[UR4][R6.64+0x14], R15 ;  /* 0x0000140f06007986 */ /* 0x0007e8000c101904 */
[----:B----4-:R3:W-:Y:S04]  /*0900*/  STG.E.U8 desc[UR4][R6.64+0x4], R13 ;  /* 0x0000040d06007986 */ /* 0x0107e8000c101104 */
[----:B------:R3:W-:Y:S01]  /*0910*/  STG.E.U16 desc[UR4][R6.64+0x18], R12 ;  /* 0x0000180c06007986 */ /* 0x0007e2000c101504 */
[----:B------:R-:W-:Y:S05]  /*0920*/  BRA `(.L_x_82) ;  /* 0x0000000000187947 */ /* 0x000fea0003800000 */
.L_x_80:
[----:B------:R-:W2:Y:S04]  /*0930*/  LDG.E.U16 R11, desc[UR4][R6.64+0x18] ;  /* 0x00001804060b7981 */ /* 0x000ea8000c1e1500 */
[----:B------:R-:W3:Y:S01]  /*0940*/  LDG.E R12, desc[UR4][R6.64+0x1c] ;  /* 0x00001c04060c7981 */ /* 0x000ee2000c1e1900 */
[----:B--2---:R-:W-:Y:S02]  /*0950*/  VIADD R11, R11, 0x3 ;  /* 0x000000030b0b7836 */ /* 0x004fe40000000000 */
[----:B---3--:R-:W-:-:S03]  /*0960*/  FADD R13, R12, 6 ;  /* 0x40c000000c0d7421 */ /* 0x008fc60000000000 */
[----:B------:R1:W-:Y:S04]  /*0970*/  STG.E.U16 desc[UR4][R6.64+0x18], R11 ;  /* 0x0000180b06007986 */ /* 0x0003e8000c101504 */
[----:B------:R1:W-:Y:S02]  /*0980*/  STG.E desc[UR4][R6.64+0x1c], R13 ;  /* 0x00001c0d06007986 */ /* 0x0003e4000c101904 */
.L_x_82:
[----:B------:R-:W-:Y:S05]  /*0990*/  BSYNC.RECONVERGENT B2 ;  /* 0x0000000000027941 */ /* 0x000fea0003800200 */
.L_x_76:
[----:B------:R-:W2:Y:S01]  /*09a0*/  LDCU UR7, c[0x0][0x3b0] ;  /* 0x00007600ff0777ac */ /* 0x000ea20008000800 */
[----:B------:R-:W-:-:S05]  /*09b0*/  VIADD R10, R10, 0x1 ;  /* 0x000000010a0a7836 */ /* 0x000fca0000000000 */
[----:B------:R-:W-:Y:S02]  /*09c0*/  ISETP.GE.AND P0, PT, R10, R20, PT ;  /* 0x000000140a00720c */ /* 0x000fe40003f06270 */
[----:B--2---:R-:W-:-:S13]  /*09d0*/  ISETP.LT.U32.AND P2, PT, R3, UR7, PT ;  /* 0x0000000703007c0c */ /* 0x004fda000bf41070 */
[----:B------:R-:W-:Y:S05]  /*09e0*/  @!P0 BRA P2, `(.L_x_83) ;  /* 0xfffffffc002c8947 */ /* 0x000fea000103ffff */
.L_x_75:
[----:B------:R-:W-:Y:S05]  /*09f0*/  BSYNC.RECONVERGENT B1 ;  /* 0x0000000000017941 */ /* 0x000fea0003800200 */
.L_x_74:
[----:B------:R-:W-:Y:S05]  /*0a00*/  @P1 BRA `(.L_x_84) ;  /* 0xfffffff400e41947 */ /* 0x000fea000383ffff */
[----:B------:R-:W-:Y:S05]  /*0a10*/  BSYNC.RECONVERGENT B0 ;  /* 0x0000000000007941 */ /* 0x000fea0003800200 */
.L_x_66:
[----:B------:R-:W-:Y:S05]  /*0a20*/  WARPSYNC.ALL ;  /* 0x0000000000007948 */ /* 0x000fea0003800000 */
[----:B0-----:R-:W0:Y:S01]  /*0a30*/  LDC.64 R4, c[0x0][0x3a8] ;  /* 0x0000ea00ff047b82 */ /* 0x001e220000000a00 */
[----:B------:R-:W-:-:S04]  /*0a40*/  ISETP.NE.AND P0, PT, R3, RZ, PT ;  /* 0x000000ff0300720c */ /* 0x000fc80003f05270 */
[C---:B------:R-:W-:Y:S01]  /*0a50*/  ISETP.NE.OR P0, PT, R2.reuse, RZ, !P0 ;  /* 0x000000ff0200720c */ /* 0x040fe20004705670 */
[----:B0-----:R-:W-:-:S05]  /*0a60*/  IMAD.WIDE R4, R2, 0x4, R4 ;  /* 0x0000000402047825 */ /* 0x001fca00078e0204 */
[----:B------:R0:W-:Y:S07]  /*0a70*/  STG.E desc[UR4][R4.64], R3 ;  /* 0x0000000304007986 */ /* 0x0001ee000c101904 */
[----:B------:R-:W-:Y:S05]  /*0a80*/  @P0 EXIT ;  /* 0x000000000000094d */ /* 0x000fea0003800000 */
[----:B-1----:R-:W1:Y:S01]  /*0a90*/  LDC.64 R10, c[0x4][0x8] ;  /* 0x01000200ff0a7b82 */ /* 0x002e620000000a00 */
[----:B---3--:R-:W-:Y:S01]  /*0aa0*/  HFMA2 R2, -RZ, RZ, 0, 2.1517276763916015625e-05 ;  /* 0x00000169ff027431 */ /* 0x008fe200000001ff */
[----:B------:R-:W-:Y:S01]  /*0ab0*/  MOV R0, 0x20 ;  /* 0x0000002000007802 */ /* 0x000fe20000000f00 */
[----:B------:R-:W0:Y:S05]  /*0ac0*/  LDCU.64 UR4, c[0x4][0x18] ;  /* 0x01000300ff0477ac */ /* 0x000e2a0008000a00 */
[----:B------:R-:W2:Y:S01]  /*0ad0*/  LDC R6, c[0x0][0x2f8] ;  /* 0x0000be00ff067b82 */ /* 0x000ea20000000800 */
[----:B------:R3:W-:Y:S07]  /*0ae0*/  STL.64 [R1+0x968], R2 ;  /* 0x0009680201007387 */ /* 0x0007ee0000100a00 */
[----:B------:R3:W4:Y:S01]  /*0af0*/  LDC.64 R8, c[0x4][R0] ;  /* 0x0100000000087b82 */ /* 0x0007220000000a00 */
[----:B0-----:R-:W-:-:S02]  /*0b00*/  IMAD.U32 R4, RZ, RZ, UR4 ;  /* 0x00000004ff047e24 */ /* 0x001fc4000f8e00ff */
[----:B------:R-:W-:Y:S01]  /*0b10*/  IMAD.U32 R5, RZ, RZ, UR5 ;  /* 0x00000005ff057e24 */ /* 0x000fe2000f8e00ff */
[----:B-1----:R3:W-:Y:S01]  /*0b20*/  STL.64 [R1+0x960], R10 ;  /* 0x0009600a01007387 */ /* 0x0027e20000100a00 */
[----:B--2---:R-:W-:-:S04]  /*0b30*/  IADD3 R6, P0, P1, R1, 0x960, R6 ;  /* 0x0000096001067810 */ /* 0x004fc8000791e006 */
[----:B---3--:R-:W-:-:S09]  /*0b40*/  IADD3.X R7, PT, PT, RZ, UR6, RZ, P0, P1 ;  /* 0x00000006ff077c10 */ /* 0x008fd200087e24ff */
[----:B------:R-:W-:-:S07]  /*0b50*/  LEPC R20, `(.L_x_85) ;  /* 0x000000001014794e */ /* 0x000fce0000000000 */
[----:B----4-:R-:W-:Y:S05]  /*0b60*/  CALL.ABS.NOINC R8 ;  /* 0x0000000008007343 */ /* 0x010fea0003c00000 */
.L_x_85:
[----:B------:R-:W-:Y:S05]  /*0b70*/  EXIT ;  /* 0x000000000000794d */ /* 0x000fea0003800000 */
.L_x_86:
        /* <DEDUP_REMOVED lines=16> */
.L_x_261:


//--------------------- .text._Z26six_frame_translate_kernelPKcPKiS2_iP15TranslatedFramePj --------------------------
	.section	.text._Z26six_frame_translate_kernelPKcPKiS2_iP15TranslatedFramePj,"ax",@progbits
	.align	128
        .global         _Z26six_frame_translate_kernelPKcPKiS2_iP15TranslatedFramePj
        .type           _Z26six_frame_translate_kernelPKcPKiS2_iP15TranslatedFramePj,@function
        .size           _Z26six_frame_translate_kernelPKcPKiS2_iP15TranslatedFramePj,(.L_x_262 - _Z26six_frame_translate_kernelPKcPKiS2_iP15TranslatedFramePj)
        .other          _Z26six_frame_translate_kernelPKcPKiS2_iP15TranslatedFramePj,@"STO_CUDA_ENTRY STV_DEFAULT"
_Z26six_frame_translate_kernelPKcPKiS2_iP15TranslatedFramePj:
.text._Z26six_frame_translate_kernelPKcPKiS2_iP15TranslatedFramePj:
[----:B------:R-:W0:Y:S01]  /*0000*/  LDC R1, c[0x0][0x37c] ;  /* 0x0000df00ff017b82 */ /* 0x000e220000000800 */
[----:B------:R-:W1:Y:S01]  /*0010*/  S2R R0, SR_TID.X ;  /* 0x0000000000007919 */ /* 0x000e620000002100 */
[----:B------:R-:W2:Y:S06]  /*0020*/  LDCU UR5, c[0x0][0x2fc] ;  /* 0x00005f80ff0577ac */ /* 0x000eac0008000800 */
[----:B------:R-:W1:Y:S01]  /*0030*/  S2UR UR6, SR_CTAID.X ;  /* 0x00000000000679c3 */ /* 0x000e620000002500 */
[----:B0-----:R-:W-:Y:S01]  /*0040*/  VIADD R1, R1, 0xffffffe8 ;  /* 0xffffffe801017836 */ /* 0x001fe20000000000 */
[----:B------:R-:W0:Y:S01]  /*0050*/  LDCU UR7, c[0x0][0x398] ;  /* 0x00007300ff0777ac */ /* 0x000e220008000800 */
[----:B------:R-:W3:Y:S05]  /*0060*/  LDCU UR4, c[0x0][0x2f8] ;  /* 0x00005f00ff0477ac */ /* 0x000eea0008000800 */
[----:B------:R-:W1:Y:S01]  /*0070*/  LDC R13, c[0x0][0x360] ;  /* 0x0000d800ff0d7b82 */ /* 0x000e620000000800 */
[----:B---3--:R-:W-:-:S05]  /*0080*/  IADD3 R22, P1, PT, R1, UR4, RZ ;  /* 0x0000000401167c10 */ /* 0x008fca000ff3e0ff */
[----:B--2---:R-:W-:Y:S02]  /*0090*/  IMAD.X R2, RZ, RZ, UR5, P1 ;  /* 0x00000005ff027e24 */ /* 0x004fe400088e06ff */
[----:B-1----:R-:W-:-:S05]  /*00a0*/  IMAD R13, R13, UR6, R0 ;  /* 0x000000060d0d7c24 */ /* 0x002fca000f8e0200 */
[----:B0-----:R-:W-:-:S13]  /*00b0*/  ISETP.GE.AND P0, PT, R13, UR7, PT ;  /* 0x000000070d007c0c */ /* 0x001fda000bf06270 */
[----:B------:R-:W-:Y:S05]  /*00c0*/  @P0 EXIT ;  /* 0x000000000000094d */ /* 0x000fea0003800000 */
[----:B------:R-:W0:Y:S01]  /*00d0*/  LDC.64 R8, c[0x0][0x388] ;  /* 0x0000e200ff087b82 */ /* 0x000e220000000a00 */
[----:B------:R-:W1:Y:S01]  /*00e0*/  LDCU.64 UR36, c[0x0][0x358] ;  /* 0x00006b00ff2477ac */ /* 0x000e620008000a00 */
[----:B------:R-:W2:Y:S06]  /*00f0*/  LDCU.64 UR4, c[0x0][0x3a0] ;  /* 0x00007400ff0477ac */ /* 0x000eac0008000a00 */
[----:B------:R-:W3:Y:S01]  /*0100*/  LDC.64 R6, c[0x0][0x390] ;  /* 0x0000e400ff067b82 */ /* 0x000ee20000000a00 */
[----:B0-----:R-:W-:-:S05]  /*0110*/  IMAD.WIDE R8, R13, 0x4, R8 ;  /* 0x000000040d087825 */ /* 0x001fca00078e0208 */
[----:B-1----:R-:W4:Y:S01]  /*0120*/  LDG.E R0, desc[UR36][R8.64] ;  /* 0x0000002408007981 */ /* 0x002f22000c1e1900 */
[----:B---3--:R-:W-:-:S06]  /*0130*/  IMAD.WIDE R6, R13, 0x4, R6 ;  /* 0x000000040d067825 */ /* 0x008fcc00078e0206 */
[----:B------:R0:W3:Y:S01]  /*0140*/  LDG.E R6, desc[UR36][R6.64] ;  /* 0x0000002406067981 */ /* 0x0000e2000c1e1900 */
[----:B------:R-:W-:-:S04]  /*0150*/  IMAD R18, R13, 0x6, RZ ;  /* 0x000000060d127824 */ /* 0x000fc800078e02ff */
[----:B------:R-:W-:-:S04]  /*0160*/  IMAD.WIDE R18, R18, 0xce, RZ ;  /* 0x000000ce12127825 */ /* 0x000fc800078e02ff */
[----:B------:R-:W-:Y:S01]  /*0170*/  IMAD.MOV.U32 R3, RZ, RZ, 0x1 ;  /* 0x00000001ff037424 */ /* 0x000fe200078e00ff */
[----:B--2---:R-:W-:-:S04]  /*0180*/  IADD3 R4, P0, PT, R18, UR4, RZ ;  /* 0x0000000412047c10 */ /* 0x004fc8000ff1e0ff */
[----:B------:R-:W-:Y:S01]  /*0190*/  IADD3.X R5, PT, PT, R19, UR5, RZ, P0, !PT ;  /* 0x0000000513057c10 */ /* 0x000fe200087fe4ff */
[----:B------:R-:W3:Y:S01]  /*01a0*/  LDCU.64 UR4, c[0x0][0x380] ;  /* 0x00007000ff0477ac */ /* 0x000ee20008000a00 */
[----:B0-----:R-:W-:-:S03]  /*01b0*/  PRMT R7, R3, 0x7610, R7 ;  /* 0x0000761003077816 */ /* 0x001fc60000000007 */
[----:B------:R0:W-:Y:S04]  /*01c0*/  STG.E.U16 desc[UR36][R4.64+0xcc], RZ ;  /* 0x0000ccff04007986 */ /* 0x0001e8000c101524 */
[----:B------:R0:W-:Y:S04]  /*01d0*/  STG.E.U8 desc[UR36][R4.64+0xca], R7 ;  /* 0x0000ca0704007986 */ /* 0x0001e8000c101124 */
[----:B------:R0:W-:Y:S01]  /*01e0*/  STG.E.U16 desc[UR36][R4.64+0xc8], RZ ;  /* 0x0000c8ff04007986 */ /* 0x0001e2000c101524 */
[----:B------:R-:W-:Y:S01]  /*01f0*/  BSSY.RECONVERGENT B1, `(.L_x_87) ;  /* 0x000018c000017945 */ /* 0x000fe20003800200 */
[----:B------:R-:W-:Y:S01]  /*0200*/  PRMT R8, RZ, 0x7610, R8 ;  /* 0x00007610ff087816 */ /* 0x000fe20000000008 */
[----:B------:R-:W-:Y:S01]  /*0210*/  IMAD.MOV.U32 R17, RZ, RZ, RZ ;  /* 0x000000ffff117224 */ /* 0x000fe200078e00ff */
[----:B----4-:R-:W-:-:S02]  /*0220*/  ISETP.GE.AND P0, PT, R0, 0x3, PT ;  /* 0x000000030000780c */ /* 0x010fc40003f06270 */
[----:B---3--:R-:W-:-:S04]  /*0230*/  IADD3 R12, P1, PT, R6, UR4, RZ ;  /* 0x00000004060c7c10 */ /* 0x008fc8000ff3e0ff */
[----:B------:R-:W-:-:S07]  /*0240*/  LEA.HI.X.SX32 R3, R6, UR5, 0x1, P1 ;  /* 0x0000000506037c11 */ /* 0x000fce00088f0eff */
[----:B0-----:R-:W-:Y:S05]  /*0250*/  @!P0 BRA `(.L_x_88) ;  /* 0x0000001800148947 */ /* 0x001fea0003800000 */
[----:B------:R-:W-:Y:S01]  /*0260*/  BSSY.RELIABLE B0, `(.L_x_89) ;  /* 0x0000182000007945 */ /* 0x000fe20003800100 */
[----:B------:R-:W-:Y:S02]  /*0270*/  IMAD.MOV.U32 R9, RZ, RZ, RZ ;  /* 0x000000ffff097224 */ /* 0x000fe400078e00ff */
[----:B------:R-:W-:-:S07]  /*0280*/  IMAD.MOV.U32 R10, RZ, RZ, RZ ;  /* 0x000000ffff0a7224 */ /* 0x000fce00078e00ff */
.L_x_122:
[----:B------:R-:W2:Y:S01]  /*0290*/  LDG.E.U16 R8, desc[UR36][R4.64+0xc8] ;  /* 0x0000c82404087981 */ /* 0x000ea2000c1e1500 */
[----:B------:R-:W-:Y:S01]  /*02a0*/  IMAD.MOV.U32 R17, RZ, RZ, R10 ;  /* 0x000000ffff117224 */ /* 0x000fe200078e000a */
[----:B--2---:R-:W-:-:S13]  /*02b0*/  ISETP.GT.U32.AND P0, PT, R8, 0xc6, PT ;  /* 0x000000c60800780c */ /* 0x004fda0003f04070 */
[----:B------:R-:W-:Y:S05]  /*02c0*/  @P0 BREAK.RELIABLE B0 ;  /* 0x0000000000000942 */ /* 0x000fea0003800100 */
[----:B------:R-:W-:Y:S05]  /*02d0*/  @P0 BRA `(.L_x_88) ;  /* 0x0000001400f40947 */ /* 0x000fea0003800000 */
[----:B------:R-:W-:-:S05]  /*02e0*/  IADD3 R6, P0, PT, R9, R12, RZ ;  /* 0x0000000c09067210 */ /* 0x000fca0007f1e0ff */
[----:B------:R-:W-:-:S05]  /*02f0*/  IMAD.X R7, RZ, RZ, R3, P0 ;  /* 0x000000ffff077224 */ /* 0x000fca00000e0603 */
[----:B------:R-:W2:Y:S01]  /*0300*/  LDG.E.U8 R10, desc[UR36][R6.64] ;  /* 0x00000024060a7981 */ /* 0x000ea2000c1e1100 */
[----:B------:R-:W-:Y:S01]  /*0310*/  BSSY.RECONVERGENT B2, `(.L_x_90) ;  /* 0x0000027000027945 */ /* 0x000fe20003800200 */
[----:B------:R-:W-:Y:S01]  /*0320*/  PLOP3.LUT P0, PT, PT, PT, PT, 0x8, 0x80 ;  /* 0x000000000080781c */ /* 0x000fe20003f0e170 */
[----:B------:R-:W-:Y:S01]  /*0330*/  IMAD.MOV.U32 R15, RZ, RZ, RZ ;  /* 0x000000ffff0f7224 */ /* 0x000fe200078e00ff */
[----:B--2---:R-:W-:-:S13]  /*0340*/  ISETP.GT.AND P1, PT, R10, 0x60, PT ;  /* 0x000000600a00780c */ /* 0x004fda0003f24270 */
[----:B------:R-:W-:Y:S05]  /*0350*/  @P1 BRA `(.L_x_91) ;  /* 0x0000000000381947 */ /* 0x000fea0003800000 */
[----:B------:R-:W-:-:S13]  /*0360*/  ISETP.GT.AND P1, PT, R10, 0x53, PT ;  /* 0x000000530a00780c */ /* 0x000fda0003f24270 */
[----:B------:R-:W-:Y:S05]  /*0370*/  @P1 BRA `(.L_x_92) ;  /* 0x00000000001c1947 */ /* 0x000fea0003800000 */
[----:B------:R-:W-:-:S13]  /*0380*/  ISETP.NE.AND P1, PT, R10, 0x41, PT ;  /* 0x000000410a00780c */ /* 0x000fda0003f25270 */
[----:B------:R-:W-:Y:S05]  /*0390*/  @!P1 BRA `(.L_x_93) ;  /* 0x0000000000789947 */ /* 0x000fea0003800000 */
[----:B------:R-:W-:-:S13]  /*03a0*/  ISETP.NE.AND P1, PT, R10, 0x43, PT ;  /* 0x000000430a00780c */ /* 0x000fda0003f25270 */
[----:B------:R-:W-:Y:S05]  /*03b0*/  @!P1 BRA `(.L_x_94) ;  /* 0x0000000000489947 */ /* 0x000fea0003800000 */
[----:B------:R-:W-:-:S13]  /*03c0*/  ISETP.NE.AND P1, PT, R10, 0x47, PT ;  /* 0x000000470a00780c */ /* 0x000fda0003f25270 */
[----:B------:R-:W-:Y:S05]  /*03d0*/  @!P1 BRA `(.L_x_95) ;  /* 0x0000000000389947 */ /* 0x000fea0003800000 */
[----:B------:R-:W-:Y:S05]  /*03e0*/  BRA `(.L_x_96) ;  /* 0x0000000000547947 */ /* 0x000fea0003800000 */
.L_x_92:
[----:B------:R-:W-:-:S05]  /*03f0*/  VIADD R10, R10, 0xffffffac ;  /* 0xffffffac0a0a7836 */ /* 0x000fca0000000000 */
[----:B------:R-:W-:-:S04]  /*0400*/  LOP3.LUT R10, R10, 0xffff, RZ, 0xc0, !PT ;  /* 0x0000ffff0a0a7812 */ /* 0x000fc800078ec0ff */
[----:B------:R-:W-:-:S13]  /*0410*/  ISETP.GE.U32.AND P1, PT, R10, 0x2, PT ;  /* 0x000000020a00780c */ /* 0x000fda0003f26070 */
[----:B------:R-:W-:Y:S05]  /*0420*/  @!P1 BRA `(.L_x_97) ;  /* 0x0000000000509947 */ /* 0x000fea0003800000 */
[----:B------:R-:W-:Y:S05]  /*0430*/  BRA `(.L_x_96) ;  /* 0x0000000000407947 */ /* 0x000fea0003800000 */
.L_x_91:
[----:B------:R-:W-:-:S13]  /*0440*/  ISETP.GT.AND P1, PT, R10, 0x73, PT ;  /* 0x000000730a00780c */ /* 0x000fda0003f24270 */
[----:B------:R-:W-:Y:S05]  /*0450*/  @P1 BRA `(.L_x_98) ;  /* 0x0000000000281947 */ /* 0x000fea0003800000 */
[----:B------:R-:W-:-:S13]  /*0460*/  ISETP.NE.AND P1, PT, R10, 0x61, PT ;  /* 0x000000610a00780c */ /* 0x000fda0003f25270 */
[----:B------:R-:W-:Y:S05]  /*0470*/  @!P1 BRA `(.L_x_93) ;  /* 0x0000000000409947 */ /* 0x000fea0003800000 */
[----:B------:R-:W-:-:S13]  /*0480*/  ISETP.NE.AND P1, PT, R10, 0x63, PT ;  /* 0x000000630a00780c */ /* 0x000fda0003f25270 */
[----:B------:R-:W-:Y:S05]  /*0490*/  @!P1 BRA `(.L_x_94) ;  /* 0x0000000000109947 */ /* 0x000fea0003800000 */
[----:B------:R-:W-:-:S13]  /*04a0*/  ISETP.NE.AND P1, PT, R10, 0x67, PT ;  /* 0x000000670a00780c */ /* 0x000fda0003f25270 */
[----:B------:R-:W-:Y:S05]  /*04b0*/  @P1 BRA `(.L_x_96) ;  /* 0x0000000000201947 */ /* 0x000fea0003800000 */
.L_x_95:
[----:B------:R-:W-:Y:S01]  /*04c0*/  IMAD.MOV.U32 R15, RZ, RZ, 0x20 ;  /* 0x00000020ff0f7424 */ /* 0x000fe200078e00ff */
[----:B------:R-:W-:Y:S06]  /*04d0*/  BRA `(.L_x_93) ;  /* 0x0000000000287947 */ /* 0x000fec0003800000 */
.L_x_94:
[----:B------:R-:W-:Y:S01]  /*04e0*/  IMAD.MOV.U32 R15, RZ, RZ, 0x10 ;  /* 0x00000010ff0f7424 */ /* 0x000fe200078e00ff */
[----:B------:R-:W-:Y:S06]  /*04f0*/  BRA `(.L_x_93) ;  /* 0x0000000000207947 */ /* 0x000fec0003800000 */
.L_x_98:
[----:B------:R-:W-:-:S05]  /*0500*/  VIADD R10, R10, 0xffffff8c ;  /* 0xffffff8c0a0a7836 */ /* 0x000fca0000000000 */
[----:B------:R-:W-:-:S04]  /*0510*/  LOP3.LUT R10, R10, 0xffff, RZ, 0xc0, !PT ;  /* 0x0000ffff0a0a7812 */ /* 0x000fc800078ec0ff */
[----:B------:R-:W-:-:S13]  /*0520*/  ISETP.GE.U32.AND P1, PT, R10, 0x2, PT ;  /* 0x000000020a00780c */ /* 0x000fda0003f26070 */
[----:B------:R-:W-:Y:S05]  /*0530*/  @!P1 BRA `(.L_x_97) ;  /* 0x00000000000c9947 */ /* 0x000fea0003800000 */
.L_x_96:
[----:B------:R-:W-:Y:S01]  /*0540*/  PLOP3.LUT P0, PT, PT, PT, PT, 0x80, 0x8 ;  /* 0x000000000008781c */ /* 0x000fe20003f0f070 */
[----:B------:R-:W-:Y:S01]  /*0550*/  IMAD.MOV.U32 R15, RZ, RZ, -0x10 ;  /* 0xfffffff0ff0f7424 */ /* 0x000fe200078e00ff */
[----:B------:R-:W-:Y:S11]  /*0560*/  BRA `(.L_x_93) ;  /* 0x0000000000047947 */ /* 0x000ff60003800000 */
.L_x_97:
[----:B------:R-:W-:-:S07]  /*0570*/  IMAD.MOV.U32 R15, RZ, RZ, 0x30 ;  /* 0x00000030ff0f7424 */ /* 0x000fce00078e00ff */
.L_x_93:
[----:B------:R-:W-:Y:S05]  /*0580*/  BSYNC.RECONVERGENT B2 ;  /* 0x0000000000027941 */ /* 0x000fea0003800200 */
.L_x_90:
[----:B------:R-:W-:Y:S04]  /*0590*/  BSSY.RECONVERGENT B2, `(.L_x_99) ;  /* 0x000014a000027945 */ /* 0x000fe80003800200 */
[----:B------:R-:W-:Y:S01]  /*05a0*/  BSSY.RELIABLE B3, `(.L_x_100) ;  /* 0x0000141000037945 */ /* 0x000fe20003800100 */
[----:B------:R-:W-:-:S03]  /*05b0*/  IMAD.MOV.U32 R11, RZ, RZ, 0x58 ;  /* 0x00000058ff0b7424 */ /* 0x000fc600078e00ff */
[----:B------:R-:W-:Y:S05]  /*05c0*/  @P0 BRA `(.L_x_101) ;  /* 0x0000001000f80947 */ /* 0x000fea0003800000 */
        /* <DEDUP_REMOVED lines=15> */
.L_x_104:
[----:B------:R-:W-:-:S05]  /*06c0*/  VIADD R10, R14, 0xffffffac ;  /* 0xffffffac0e0a7836 */ /* 0x000fca0000000000 */
[----:B------:R-:W-:-:S04]  /*06d0*/  LOP3.LUT R10, R10, 0xffff, RZ, 0xc0, !PT ;  /* 0x0000ffff0a0a7812 */ /* 0x000fc800078ec0ff */
[----:B------:R-:W-:-:S13]  /*06e0*/  ISETP.GE.U32.AND P1, PT, R10, 0x2, PT ;  /* 0x000000020a00780c */ /* 0x000fda0003f26070 */
[----:B------:R-:W-:Y:S05]  /*06f0*/  @!P1 BRA `(.L_x_109) ;  /* 0x0000000000449947 */ /* 0x000fea0003800000 */
[----:B------:R-:W-:Y:S05]  /*0700*/  BRA `(.L_x_108) ;  /* 0x0000000000487947 */ /* 0x000fea0003800000 */
.L_x_103:
        /* <DEDUP_REMOVED lines=8> */
.L_x_107:
[----:B------:R-:W-:Y:S01]  /*0790*/  IMAD.MOV.U32 R10, RZ, RZ, 0x8 ;  /* 0x00000008ff0a7424 */ /* 0x000fe200078e00ff */
[----:B------:R-:W-:Y:S06]  /*07a0*/  BRA `(.L_x_105) ;  /* 0x0000000000287947 */ /* 0x000fec0003800000 */
.L_x_106:
[----:B------:R-:W-:Y:S01]  /*07b0*/  IMAD.MOV.U32 R10, RZ, RZ, 0x4 ;  /* 0x00000004ff0a7424 */ /* 0x000fe200078e00ff */
[----:B------:R-:W-:Y:S06]  /*07c0*/  BRA `(.L_x_105) ;  /* 0x0000000000207947 */ /* 0x000fec0003800000 */
.L_x_110:
[----:B------:R-:W-:-:S05]  /*07d0*/  VIADD R10, R14, 0xffffff8c ;  /* 0xffffff8c0e0a7836 */ /* 0x000fca0000000000 */
[----:B------:R-:W-:-:S04]  /*07e0*/  LOP3.LUT R10, R10, 0xffff, RZ, 0xc0, !PT ;  /* 0x0000ffff0a0a7812 */ /* 0x000fc800078ec0ff */
[----:B------:R-:W-:-:S13]  /*07f0*/  ISETP.GT.U32.AND P1, PT, R10, 0x1, PT ;  /* 0x000000010a00780c */ /* 0x000fda0003f24070 */
[----:B------:R-:W-:Y:S05]  /*0800*/  @P1 BRA `(.L_x_108) ;  /* 0x0000000000081947 */ /* 0x000fea0003800000 */
.L_x_109:
[----:B------:R-:W-:Y:S01]  /*0810*/  IMAD.MOV.U32 R10, RZ, RZ, 0xc ;  /* 0x0000000cff0a7424 */ /* 0x000fe200078e00ff */
[----:B------:R-:W-:Y:S06]  /*0820*/  BRA `(.L_x_105) ;  /* 0x0000000000087947 */ /* 0x000fec0003800000 */
.L_x_108:
[----:B------:R-:W-:Y:S01]  /*0830*/  PLOP3.LUT P0, PT, PT, PT, PT, 0x80, 0x8 ;  /* 0x000000000008781c */ /* 0x000fe20003f0f070 */
[----:B------:R-:W-:-:S12]  /*0840*/  IMAD.MOV.U32 R10, RZ, RZ, -0x4 ;  /* 0xfffffffcff0a7424 */ /* 0x000fd800078e00ff */
.L_x_105:
[----:B------:R-:W-:Y:S05]  /*0850*/  BSYNC.RECONVERGENT B4 ;  /* 0x0000000000047941 */ /* 0x000fea0003800200 */
.L_x_102:
[----:B------:R-:W-:Y:S05]  /*0860*/  @P0 BRA `(.L_x_101) ;  /* 0x0000001000500947 */ /* 0x000fea0003800000 */
[----:B------:R-:W2:Y:S01]  /*0870*/  LDG.E.U8 R6, desc[UR36][R6.64+0x2] ;  /* 0x0000022406067981 */ /* 0x000ea2000c1e1100 */
[----:B------:R-:W-:Y:S01]  /*0880*/  BSSY.RECONVERGENT B4, `(.L_x_111) ;  /* 0x0000028000047945 */ /* 0x000fe20003800200 */
[----:B------:R-:W-:Y:S01]  /*0890*/  LOP3.LUT R15, R10, R15, RZ, 0xfc, !PT ;  /* 0x0000000f0a0f7212 */ /* 0x000fe200078efcff */
[----:B------:R-:W-:Y:S01]  /*08a0*/  IMAD.MOV.U32 R10, RZ, RZ, RZ ;  /* 0x000000ffff0a7224 */ /* 0x000fe200078e00ff */
[----:B------:R-:W-:Y:S02]  /*08b0*/  PLOP3.LUT P0, PT, PT, PT, PT, 0x8, 0x80 ;  /* 0x000000000080781c */ /* 0x000fe40003f0e170 */
        /* <DEDUP_REMOVED lines=11> */
.L_x_113:
[----:B------:R-:W-:-:S05]  /*0970*/  VIADD R6, R6, 0xffffffac ;  /* 0xffffffac06067836 */ /* 0x000fca0000000000 */
[----:B------:R-:W-:-:S04]  /*0980*/  LOP3.LUT R6, R6, 0xffff, RZ, 0xc0, !PT ;  /* 0x0000ffff06067812 */ /* 0x000fc800078ec0ff */
[----:B------:R-:W-:-:S13]  /*0990*/  ISETP.GE.U32.AND P1, PT, R6, 0x2, PT ;  /* 0x000000020600780c */ /* 0x000fda0003f26070 */
[----:B------:R-:W-:Y:S05]  /*09a0*/  @!P1 BRA `(.L_x_118) ;  /* 0x0000000000449947 */ /* 0x000fea0003800000 */
[----:B------:R-:W-:Y:S05]  /*09b0*/  BRA `(.L_x_117) ;  /* 0x0000000000487947 */ /* 0x000fea0003800000 */
.L_x_112:
        /* <DEDUP_REMOVED lines=8> */
.L_x_116:
[----:B------:R-:W-:Y:S01]  /*0a40*/  IMAD.MOV.U32 R10, RZ, RZ, 0x2 ;  /* 0x00000002ff0a7424 */ /* 0x000fe200078e00ff */
[----:B------:R-:W-:Y:S06]  /*0a50*/  BRA `(.L_x_114) ;  /* 0x0000000000287947 */ /* 0x000fec0003800000 */
.L_x_115:
[----:B------:R-:W-:Y:S01]  /*0a60*/  IMAD.MOV.U32 R10, RZ, RZ, 0x1 ;  /* 0x00000001ff0a7424 */ /* 0x000fe200078e00ff */
[----:B------:R-:W-:Y:S06]  /*0a70*/  BRA `(.L_x_114) ;  /* 0x0000000000207947 */ /* 0x000fec0003800000 */
.L_x_119:
[----:B------:R-:W-:-:S05]  /*0a80*/  VIADD R6, R6, 0xffffff8c ;  /* 0xffffff8c06067836 */ /* 0x000fca0000000000 */
[----:B------:R-:W-:-:S04]  /*0a90*/  LOP3.LUT R6, R6, 0xffff, RZ, 0xc0, !PT ;  /* 0x0000ffff06067812 */ /* 0x000fc800078ec0ff */
[----:B------:R-:W-:-:S13]  /*0aa0*/  ISETP.GT.U32.AND P1, PT, R6, 0x1, PT ;  /* 0x000000010600780c */ /* 0x000fda0003f24070 */
[----:B------:R-:W-:Y:S05]  /*0ab0*/  @P1 BRA `(.L_x_117) ;  /* 0x0000000000081947 */ /* 0x000fea0003800000 */
.L_x_118:
[----:B------:R-:W-:Y:S01]  /*0ac0*/  IMAD.MOV.U32 R10, RZ, RZ, 0x3 ;  /* 0x00000003ff0a7424 */ /* 0x000fe200078e00ff */
[----:B------:R-:W-:Y:S06]  /*0ad0*/  BRA `(.L_x_114) ;  /* 0x0000000000087947 */ /* 0x000fec0003800000 */
.L_x_117:
[----:B------:R-:W-:Y:S01]  /*0ae0*/  PLOP3.LUT P0, PT, PT, PT, PT, 0x80, 0x8 ;  /* 0x000000000008781c */ /* 0x000fe20003f0f070 */
[----:B------:R-:W-:-:S12]  /*0af0*/  IMAD.MOV.U32 R10, RZ, RZ, -0x1 ;  /* 0xffffffffff0a7424 */ /* 0x000fd800078e00ff */
.L_x_114:
[----:B------:R-:W-:Y:S05]  /*0b00*/  BSYNC.RECONVERGENT B4 ;  /* 0x0000000000047941 */ /* 0x000fea0003800200 */
.L_x_111:
[----:B------:R-:W-:Y:S05]  /*0b10*/  @P0 BRA `(.L_x_101) ;  /* 0x0000000c00a40947 */ /* 0x000fea0003800000 */
[----:B------:R-:W-:-:S04]  /*0b20*/  LOP3.LUT R6, R10, R15, RZ, 0xfc, !PT ;  /* 0x0000000f0a067212 */ /* 0x000fc800078efcff */
[----:B------:R-:W0:Y:S02]  /*0b30*/  LDC.U8 R11, c[0x3][R6] ;  /* 0x00c00000060b7b82 */ /* 0x000e240000000000 */
[----:B0-----:R-:W-:-:S13]  /*0b40*/  ISETP.NE.AND P0, PT, R11, 0x2a, PT ;  /* 0x0000002a0b00780c */ /* 0x001fda0003f05270 */
[----:B------:R-:W-:Y:S05]  /*0b50*/  @!P0 BREAK.RELIABLE B3 ;  /* 0x0000000000038942 */ /* 0x000fea0003800100 */
[----:B------:R-:W-:Y:S05]  /*0b60*/  @P0 BRA `(.L_x_101) ;  /* 0x0000000c00900947 */ /* 0x000fea0003800000 */
[----:B------:R-:W-:-:S04]  /*0b70*/  LOP3.LUT R7, R8, 0xffff, RZ, 0xc0, !PT ;  /* 0x0000ffff08077812 */ /* 0x000fc800078ec0ff */
[----:B------:R-:W-:-:S13]  /*0b80*/  ISETP.GE.U32.AND P0, PT, R7, 0x14, PT ;  /* 0x000000140700780c */ /* 0x000fda0003f06070 */
[----:B------:R-:W-:Y:S05]  /*0b90*/  @!P0 BRA `(.L_x_120) ;  /* 0x0000000c00708947 */ /* 0x000fea0003800000 */
[----:B------:R-:W-:Y:S01]  /*0ba0*/  IADD3 R6, P0, PT, R7, R4, RZ ;  /* 0x0000000407067210 */ /* 0x000fe20007f1e0ff */
[----:B------:R-:W-:-:S04]  /*0bb0*/  VIADD R10, R17, 0x1 ;  /* 0x00000001110a7836 */ /* 0x000fc80000000000 */
[----:B------:R-:W-:Y:S01]  /*0bc0*/  IMAD.X R7, RZ, RZ, R5, P0 ;  /* 0x000000ffff077224 */ /* 0x000fe200000e0605 */
[----:B------:R-:W-:-:S04]  /*0bd0*/  ISETP.GT.AND P0, PT, R17, 0x4, PT ;  /* 0x000000041100780c */ /* 0x000fc80003f04270 */
[----:B------:R2:W-:Y:S09]  /*0be0*/  STG.E.U8 desc[UR36][R6.64], RZ ;  /* 0x000000ff06007986 */ /* 0x0005f2000c101124 */
[----:B------:R-:W-:Y:S05]  /*0bf0*/  @P0 BRA `(.L_x_121) ;  /* 0x0000000c008c0947 */ /* 0x000fea0003800000 */
[----:B--2---:R-:W-:-:S05]  /*0c00*/  IMAD.WIDE R6, R17, 0xce, R4 ;  /* 0x000000ce11067825 */ /* 0x004fca00078e0204 */
[----:B------:R-:W2:Y:S04]  /*0c10*/  LDG.E.U16 R11, desc[UR36][R6.64+0xce] ;  /* 0x0000ce24060b7981 */ /* 0x000ea8000c1e1500 */
[----:B--2---:R0:W-:Y:S04]  /*0c20*/  STG.E.U16 desc[UR36][R4.64], R11 ;  /* 0x0000000b04007986 */ /* 0x0041e8000c101524 */
[----:B------:R-:W2:Y:S04]  /*0c30*/  LDG.E.U16 R15, desc[UR36][R6.64+0xd0] ;  /* 0x0000d024060f7981 */ /* 0x000ea8000c1e1500 */
[----:B--2---:R1:W-:Y:S04]  /*0c40*/  STG.E.U16 desc[UR36][R4.64+0x2], R15 ;  /* 0x0000020f04007986 */ /* 0x0043e8000c101524 */
[----:B------:R-:W2:Y:S04]  /*0c50*/  LDG.E.U16 R17, desc[UR36][R6.64+0xd2] ;  /* 0x0000d22406117981 */ /* 0x000ea8000c1e1500 */
[----:B--2---:R2:W-:Y:S04]  /*0c60*/  STG.E.U16 desc[UR36][R4.64+0x4], R17 ;  /* 0x0000041104007986 */ /* 0x0045e8000c101524 */
[----:B------:R-:W3:Y:S04]  /*0c70*/  LDG.E.U16 R21, desc[UR36][R6.64+0xd4] ;  /* 0x0000d42406157981 */ /* 0x000ee8000c1e1500 */
[----:B---3--:R3:W-:Y:S04]  /*0c80*/  STG.E.U16 desc[UR36][R4.64+0x6], R21 ;  /* 0x0000061504007986 */ /* 0x0087e8000c101524 */
[----:B------:R-:W4:Y:S04]  /*0c90*/  LDG.E.U16 R23, desc[UR36][R6.64+0xd6] ;  /* 0x0000d62406177981 */ /* 0x000f28000c1e1500 */
[----:B----4-:R4:W-:Y:S04]  /*0ca0*/  STG.E.U16 desc[UR36][R4.64+0x8], R23 ;  /* 0x0000081704007986 */ /* 0x0109e8000c101524 */
[----:B------:R-:W5:Y:S04]  /*0cb0*/  LDG.E.U16 R25, desc[UR36][R6.64+0xd8] ;  /* 0x0000d82406197981 */ /* 0x000f68000c1e1500 */
[----:B-----5:R5:W-:Y:S04]  /*0cc0*/  STG.E.U16 desc[UR36][R4.64+0xa], R25 ;  /* 0x00000a1904007986 */ /* 0x020be8000c101524 */
[----:B0-----:R-:W2:Y:S04]  /*0cd0*/  LDG.E.U16 R11, desc[UR36][R6.64+0xda] ;  /* 0x0000da24060b7981 */ /* 0x001ea8000c1e1500 */
[----:B--2---:R0:W-:Y:S04]  /*0ce0*/  STG.E.U16 desc[UR36][R4.64+0xc], R11 ;  /* 0x00000c0b04007986 */ /* 0x0041e8000c101524 */
[----:B-1----:R-:W2:Y:S04]  /*0cf0*/  LDG.E.U16 R15, desc[UR36][R6.64+0xdc] ;  /* 0x0000dc24060f7981 */ /* 0x002ea8000c1e1500 */
[----:B--2---:R1:W-:Y:S04]  /*0d00*/  STG.E.U16 desc[UR36][R4.64+0xe], R15 ;  /* 0x00000e0f04007986 */ /* 0x0043e8000c101524 */
[----:B------:R-:W2:Y:S04]  /*0d10*/  LDG.E.U16 R17, desc[UR36][R6.64+0xde] ;  /* 0x0000de2406117981 */ /* 0x000ea8000c1e1500 */
[----:B--2---:R2:W-:Y:S04]  /*0d20*/  STG.E.U16 desc[UR36][R4.64+0x10], R17 ;  /* 0x0000101104007986 */ /* 0x0045e8000c101524 */
[----:B---3--:R-:W3:Y:S04]  /*0d30*/  LDG.E.U16 R21, desc[UR36][R6.64+0xe0] ;  /* 0x0000e02406157981 */ /* 0x008ee8000c1e1500 */
[----:B---3--:R3:W-:Y:S04]  /*0d40*/  STG.E.U16 desc[UR36][R4.64+0x12], R21 ;  /* 0x0000121504007986 */ /* 0x0087e8000c101524 */
[----:B----4-:R-:W4:Y:S04]  /*0d50*/  LDG.E.U16 R23, desc[UR36][R6.64+0xe2] ;  /* 0x0000e22406177981 */ /* 0x010f28000c1e1500 */
[----:B----4-:R4:W-:Y:S04]  /*0d60*/  STG.E.U16 desc[UR36][R4.64+0x14], R23 ;  /* 0x0000141704007986 */ /* 0x0109e8000c101524 */
[----:B-----5:R-:W5:Y:S04]  /*0d70*/  LDG.E.U16 R25, desc[UR36][R6.64+0xe4] ;  /* 0x0000e42406197981 */ /* 0x020f68000c1e1500 */
        /* <DEDUP_REMOVED lines=170> */
[----:B--2---:R-:W-:Y:S04]  /*1820*/  STG.E.U16 desc[UR36][R4.64+0xc0], R11 ;  /* 0x0000c00b04007986 */ /* 0x004fe8000c101524 */
[----:B-1----:R-:W2:Y:S04]  /*1830*/  LDG.E.U16 R15, desc[UR36][R6.64+0x190] ;  /* 0x00019024060f7981 */ /* 0x002ea8000c1e1500 */
[----:B--2---:R0:W-:Y:S04]  /*1840*/  STG.E.U16 desc[UR36][R4.64+0xc2], R15 ;  /* 0x0000c20f04007986 */ /* 0x0041e8000c101524 */
[----:B------:R-:W2:Y:S04]  /*1850*/  LDG.E.U16 R17, desc[UR36][R6.64+0x192] ;  /* 0x0001922406117981 */ /* 0x000ea8000c1e1500 */
[----:B--2---:R1:W-:Y:S04]  /*1860*/  STG.E.U16 desc[UR36][R4.64+0xc4], R17 ;  /* 0x0000c41104007986 */ /* 0x0043e8000c101524 */
[----:B---3--:R-:W2:Y:S04]  /*1870*/  LDG.E.U16 R21, desc[UR36][R6.64+0x194] ;  /* 0x0001942406157981 */ /* 0x008ea8000c1e1500 */
[----:B--2---:R1:W-:Y:S04]  /*1880*/  STG.E.U16 desc[UR36][R4.64+0xc6], R21 ;  /* 0x0000c61504007986 */ /* 0x0043e8000c101524 */
[----:B----4-:R-:W2:Y:S04]  /*1890*/  LDG.E.U16 R23, desc[UR36][R6.64+0x196] ;  /* 0x0001962406177981 */ /* 0x010ea8000c1e1500 */
[----:B--2---:R1:W-:Y:S04]  /*18a0*/  STG.E.U16 desc[UR36][R4.64+0xc8], R23 ;  /* 0x0000c81704007986 */ /* 0x0043e8000c101524 */
[----:B-----5:R-:W2:Y:S01]  /*18b0*/  LDG.E.U16 R25, desc[UR36][R6.64+0x198] ;  /* 0x0001982406197981 */ /* 0x020ea2000c1e1500 */
[----:B------:R-:W-:-:S02]  /*18c0*/  IMAD.MOV.U32 R8, RZ, RZ, 0x1 ;  /* 0x00000001ff087424 */ /* 0x000fc400078e00ff */
[----:B0-----:R-:W-:Y:S01]  /*18d0*/  VIADD R15, R9, 0x3 ;  /* 0x00000003090f7836 */ /* 0x001fe20000000000 */
[----:B--2---:R1:W-:Y:S04]  /*18e0*/  STG.E.U16 desc[UR36][R4.64+0xca], R25 ;  /* 0x0000ca1904007986 */ /* 0x0043e8000c101524 */
[----:B------:R0:W2:Y:S04]  /*18f0*/  LDG.E.U16 R11, desc[UR36][R6.64+0x19a] ;  /* 0x00019a24060b7981 */ /* 0x0000a8000c1e1500 */
[----:B------:R1:W-:Y:S01]  /*1900*/  STG.E.U16 desc[UR36][R4.64+0xc8], RZ ;  /* 0x0000c8ff04007986 */ /* 0x0003e2000c101524 */
[----:B0-----:R-:W-:-:S05]  /*1910*/  PRMT R7, R8, 0x7610, R7 ;  /* 0x0000761008077816 */ /* 0x001fca0000000007 */
[----:B------:R1:W-:Y:S04]  /*1920*/  STG.E.U8 desc[UR36][R4.64+0xca], R7 ;  /* 0x0000ca0704007986 */ /* 0x0003e8000c101124 */
[----:B--2---:R1:W-:Y:S04]  /*1930*/  STG.E.U16 desc[UR36][R4.64+0xcc], R11 ;  /* 0x0000cc0b04007986 */ /* 0x0043e8000c101524 */
[----:B------:R1:W-:Y:S01]  /*1940*/  STG.E.U16 desc[UR36][R4.64+0xcc], R15 ;  /* 0x0000cc0f04007986 */ /* 0x0003e2000c101524 */
[----:B------:R-:W-:Y:S05]  /*1950*/  BRA `(.L_x_121) ;  /* 0x0000000000347947 */ /* 0x000fea0003800000 */
.L_x_120:
[----:B------:R-:W-:Y:S01]  /*1960*/  VIADD R7, R9, 0x3 ;  /* 0x0000000309077836 */ /* 0x000fe20000000000 */
[----:B------:R1:W-:Y:S01]  /*1970*/  STG.E.U16 desc[UR36][R4.64+0xc8], RZ ;  /* 0x0000c8ff04007986 */ /* 0x0003e2000c101524 */
[----:B------:R-:W-:-:S03]  /*1980*/  IMAD.MOV.U32 R10, RZ, RZ, R17 ;  /* 0x000000ffff0a7224 */ /* 0x000fc600078e0011 */
[----:B------:R1:W-:Y:S01]  /*1990*/  STG.E.U16 desc[UR36][R4.64+0xcc], R7 ;  /* 0x0000cc0704007986 */ /* 0x0003e2000c101524 */
[----:B------:R-:W-:Y:S05]  /*19a0*/  BRA `(.L_x_121) ;  /* 0x0000000000207947 */ /* 0x000fea0003800000 */
.L_x_101:
[----:B------:R-:W-:Y:S05]  /*19b0*/  BSYNC.RELIABLE B3 ;  /* 0x0000000000037941 */ /* 0x000fea0003800100 */
.L_x_100:
[C---:B------:R-:W-:Y:S01]  /*19c0*/  LOP3.LUT R7, R8.reuse, 0xffff, RZ, 0xc0, !PT ;  /* 0x0000ffff08077812 */ /* 0x040fe200078ec0ff */
[----:B------:R-:W-:Y:S02]  /*19d0*/  VIADD R15, R8, 0x1 ;  /* 0x00000001080f7836 */ /* 0x000fe40000000000 */
[----:B------:R-:W-:Y:S01]  /*19e0*/  IMAD.MOV.U32 R10, RZ, RZ, R17 ;  /* 0x000000ffff0a7224 */ /* 0x000fe200078e0011 */
[----:B------:R-:W-:Y:S02]  /*19f0*/  IADD3 R6, P0, PT, R7, R4, RZ ;  /* 0x0000000407067210 */ /* 0x000fe40007f1e0ff */
[----:B------:R0:W-:Y:S03]  /*1a00*/  STG.E.U16 desc[UR36][R4.64+0xc8], R15 ;  /* 0x0000c80f04007986 */ /* 0x0001e6000c101524 */
[----:B------:R-:W-:-:S05]  /*1a10*/  IMAD.X R7, RZ, RZ, R5, P0 ;  /* 0x000000ffff077224 */ /* 0x000fca00000e0605 */
[----:B------:R0:W-:Y:S03]  /*1a20*/  STG.E.U8 desc[UR36][R6.64], R11 ;  /* 0x0000000b06007986 */ /* 0x0001e6000c101124 */
.L_x_121:
[----:B------:R-:W-:Y:S05]  /*1a30*/  BSYNC.RECONVERGENT B2 ;  /* 0x0000000000027941 */ /* 0x000fea0003800200 */
.L_x_99:
[C---:B012---:R-:W-:Y:S02]  /*1a40*/  VIADD R7, R9.reuse, 0x5 ;  /* 0x0000000509077836 */ /* 0x047fe40000000000 */
[----:B------:R-:W-:-:S03]  /*1a50*/  VIADD R9, R9, 0x3 ;  /* 0x0000000309097836 */ /* 0x000fc60000000000 */
[----:B------:R-:W-:-:S13]  /*1a60*/  ISETP.GE.AND P0, PT, R7, R0, PT ;  /* 0x000000000700720c */ /* 0x000fda0003f06270 */
[----:B------:R-:W-:Y:S05]  /*1a70*/  @!P0 BRA `(.L_x_122) ;  /* 0xffffffe800048947 */ /* 0x000fea000383ffff */
[----:B------:R-:W-:Y:S05]  /*1a80*/  BSYNC.RELIABLE B0 ;  /* 0x0000000000007941 */ /* 0x000fea0003800100 */
.L_x_89:
[----:B------:R0:W5:Y:S01]  /*1a90*/  LDG.E.U16 R8, desc[UR36][R4.64+0xc8] ;  /* 0x0000c82404087981 */ /* 0x000162000c1e1500 */
[----:B------:R-:W-:-:S07]  /*1aa0*/  IMAD.MOV.U32 R17, RZ, RZ, R10 ;  /* 0x000000ffff117224 */ /* 0x000fce00078e000a */
.L_x_88:
[----:B------:R-:W-:Y:S05]  /*1ab0*/  BSYNC.RECONVERGENT B1 ;  /* 0x0000000000017941 */ /* 0x000fea0003800200 */
.L_x_87:
[----:B------:R-:W-:Y:S05]  /*1ac0*/  WARPSYNC.ALL ;  /* 0x0000000000007948 */ /* 0x000fea0003800000 */
[----:B-----5:R-:W-:Y:S01]  /*1ad0*/  LOP3.LUT R9, R8, 0xffff, RZ, 0xc0, !PT ;  /* 0x0000ffff08097812 */ /* 0x020fe200078ec0ff */
[----:B------:R-:W-:Y:S01]  /*1ae0*/  IMAD.MOV.U32 R11, RZ, RZ, 0x2 ;  /* 0x00000002ff0b7424 */ /* 0x000fe200078e00ff */
[----:B------:R-:W-:Y:S01]  /*1af0*/  BSSY.RECONVERGENT B1, `(.L_x_123) ;  /* 0x0000192000017945 */ /* 0x000fe20003800200 */
[----:B------:R-:W-:Y:S01]  /*1b00*/  IMAD.MOV.U32 R14, RZ, RZ, 0x1 ;  /* 0x00000001ff0e7424 */ /* 0x000fe200078e00ff */
[----:B------:R-:W-:Y:S02]  /*1b10*/  ISETP.GE.U32.AND P0, PT, R9, 0x14, PT ;  /* 0x000000140900780c */ /* 0x000fe40003f06070 */
[----:B------:R-:W-:-:S11]  /*1b20*/  PRMT R10, RZ, 0x7610, R10 ;  /* 0x00007610ff0a7816 */ /* 0x000fd6000000000a */
[----:B------:R-:W-:Y:S01]  /*1b30*/  @P0 IADD3 R8, P1, PT, R9, R4, RZ ;  /* 0x0000000409080210 */ /* 0x000fe20007f3e0ff */
[----:B------:R-:W-:-:S04]  /*1b40*/  @P0 VIADD R17, R17, 0x1 ;  /* 0x0000000111110836 */ /* 0x000fc80000000000 */
[--C-:B------:R-:W-:Y:S02]  /*1b50*/  @P0 IMAD.X R9, RZ, RZ, R5.reuse, P1 ;  /* 0x000000ffff090224 */ /* 0x100fe400008e0605 */
[----:B------:R-:W-:-:S03]  /*1b60*/  IMAD.WIDE R6, R17, 0xce, R4 ;  /* 0x000000ce11067825 */ /* 0x000fc600078e0204 */
[----:B------:R1:W-:Y:S01]  /*1b70*/  @P0 STG.E.U8 desc[UR36][R8.64], RZ ;  /* 0x000000ff08000986 */ /* 0x0003e2000c101124 */
[----:B------:R-:W-:-:S03]  /*1b80*/  ISETP.GE.AND P0, PT, R0, 0x4, PT ;  /* 0x000000040000780c */ /* 0x000fc60003f06270 */
[----:B------:R1:W-:Y:S04]  /*1b90*/  STG.E.U8 desc[UR36][R6.64+0xca], R11 ;  /* 0x0000ca0b06007986 */ /* 0x0003e8000c101124 */
[----:B------:R1:W-:Y:S04]  /*1ba0*/  STG.E.U16 desc[UR36][R6.64+0xcc], R14 ;  /* 0x0000cc0e06007986 */ /* 0x0003e8000c101524 */
[----:B------:R1:W-:Y:S02]  /*1bb0*/  STG.E.U16 desc[UR36][R6.64+0xc8], RZ ;  /* 0x0000c8ff06007986 */ /* 0x0003e4000c101524 */
[----:B------:R-:W-:Y:S05]  /*1bc0*/  @!P0 BRA `(.L_x_124) ;  /* 0x0000001800108947 */ /* 0x000fea0003800000 */
[----:B------:R-:W-:Y:S01]  /*1bd0*/  BSSY.RELIABLE B0, `(.L_x_125) ;  /* 0x0000181000007945 */ /* 0x000fe20003800100 */
[----:B-1----:R-:W-:Y:S02]  /*1be0*/  IMAD.MOV.U32 R14, RZ, RZ, R17 ;  /* 0x000000ffff0e7224 */ /* 0x002fe400078e0011 */
[----:B------:R-:W-:-:S07]  /*1bf0*/  IMAD.MOV.U32 R11, RZ, RZ, 0x1 ;  /* 0x00000001ff0b7424 */ /* 0x000fce00078e00ff */
.L_x_157:
        /* <DEDUP_REMOVED lines=22> */
.L_x_128:
[----:B------:R-:W-:-:S05]  /*1d60*/  VIADD R14, R14, 0xffffffac ;  /* 0xffffffac0e0e7836 */ /* 0x000fca0000000000 */
[----:B------:R-:W-:-:S04]  /*1d70*/  LOP3.LUT R14, R14, 0xffff, RZ, 0xc0, !PT ;  /* 0x0000ffff0e0e7812 */ /* 0x000fc800078ec0ff */
[----:B------:R-:W-:-:S13]  /*1d80*/  ISETP.GE.U32.AND P1, PT, R14, 0x2, PT ;  /* 0x000000020e00780c */ /* 0x000fda0003f26070 */
[----:B------:R-:W-:Y:S05]  /*1d90*/  @!P1 BRA `(.L_x_133) ;  /* 0x0000000000449947 */ /* 0x000fea0003800000 */
[----:B------:R-:W-:Y:S05]  /*1da0*/  BRA `(.L_x_132) ;  /* 0x0000000000487947 */ /* 0x000fea0003800000 */
.L_x_127:
        /* <DEDUP_REMOVED lines=8> */
.L_x_131:
[----:B------:R-:W-:Y:S01]  /*1e30*/  IMAD.MOV.U32 R21, RZ, RZ, 0x20 ;  /* 0x00000020ff157424 */ /* 0x000fe200078e00ff */
[----:B------:R-:W-:Y:S06]  /*1e40*/  BRA `(.L_x_129) ;  /* 0x0000000000287947 */ /* 0x000fec0003800000 */
.L_x_130:
[----:B------:R-:W-:Y:S01]  /*1e50*/  IMAD.MOV.U32 R21, RZ, RZ, 0x10 ;  /* 0x00000010ff157424 */ /* 0x000fe200078e00ff */
[----:B------:R-:W-:Y:S06]  /*1e60*/  BRA `(.L_x_129) ;  /* 0x0000000000207947 */ /* 0x000fec0003800000 */
.L_x_134:
[----:B------:R-:W-:-:S05]  /*1e70*/  VIADD R14, R14, 0xffffff8c ;  /* 0xffffff8c0e0e7836 */ /* 0x000fca0000000000 */
[----:B------:R-:W-:-:S04]  /*1e80*/  LOP3.LUT R14, R14, 0xffff, RZ, 0xc0, !PT ;  /* 0x0000ffff0e0e7812 */ /* 0x000fc800078ec0ff */
[----:B------:R-:W-:-:S13]  /*1e90*/  ISETP.GT.U32.AND P1, PT, R14, 0x1, PT ;  /* 0x000000010e00780c */ /* 0x000fda0003f24070 */
[----:B------:R-:W-:Y:S05]  /*1ea0*/  @P1 BRA `(.L_x_132) ;  /* 0x0000000000081947 */ /* 0x000fea0003800000 */
.L_x_133:
[----:B------:R-:W-:Y:S01]  /*1eb0*/  IMAD.MOV.U32 R21, RZ, RZ, 0x30 ;  /* 0x00000030ff157424 */ /* 0x000fe200078e00ff */
[----:B------:R-:W-:Y:S06]  /*1ec0*/  BRA `(.L_x_129) ;  /* 0x0000000000087947 */ /* 0x000fec0003800000 */
.L_x_132:
[----:B------:R-:W-:Y:S01]  /*1ed0*/  PLOP3.LUT P0, PT, PT, PT, PT, 0x80, 0x8 ;  /* 0x000000000008781c */ /* 0x000fe20003f0f070 */
[----:B------:R-:W-:-:S12]  /*1ee0*/  IMAD.MOV.U32 R21, RZ, RZ, -0x10 ;  /* 0xfffffff0ff157424 */ /* 0x000fd800078e00ff */
.L_x_129:
[----:B------:R-:W-:Y:S05]  /*1ef0*/  BSYNC.RECONVERGENT B2 ;  /* 0x0000000000027941 */ /* 0x000fea0003800200 */
.L_x_126:
        /* <DEDUP_REMOVED lines=19> */
.L_x_140:
[----:B------:R-:W-:-:S05]  /*2030*/  VIADD R14, R16, 0xffffffac ;  /* 0xffffffac100e7836 */ /* 0x000fca0000000000 */
[----:B------:R-:W-:-:S04]  /*2040*/  LOP3.LUT R14, R14, 0xffff, RZ, 0xc0, !PT ;  /* 0x0000ffff0e0e7812 */ /* 0x000fc800078ec0ff */
[----:B------:R-:W-:-:S13]  /*2050*/  ISETP.GE.U32.AND P1, PT, R14, 0x2, PT ;  /* 0x000000020e00780c */ /* 0x000fda0003f26070 */
[----:B------:R-:W-:Y:S05]  /*2060*/  @!P1 BRA `(.L_x_145) ;  /* 0x0000000000449947 */ /* 0x000fea0003800000 */
[----:B------:R-:W-:Y:S05]  /*2070*/  BRA `(.L_x_144) ;  /* 0x0000000000487947 */ /* 0x000fea0003800000 */
.L_x_139:
        /* <DEDUP_REMOVED lines=8> */
.L_x_143:
[----:B------:R-:W-:Y:S01]  /*2100*/  IMAD.MOV.U32 R14, RZ, RZ, 0x8 ;  /* 0x00000008ff0e7424 */ /* 0x000fe200078e00ff */
[----:B------:R-:W-:Y:S06]  /*2110*/  BRA `(.L_x_141) ;  /* 0x0000000000287947 */ /* 0x000fec0003800000 */
.L_x_142:
[----:B------:R-:W-:Y:S01]  /*2120*/  IMAD.MOV.U32 R14, RZ, RZ, 0x4 ;  /* 0x00000004ff0e7424 */ /* 0x000fe200078e00ff */
[----:B------:R-:W-:Y:S06]  /*2130*/  BRA `(.L_x_141) ;  /* 0x0000000000207947 */ /* 0x000fec0003800000 */
.L_x_146:
[----:B------:R-:W-:-:S05]  /*2140*/  VIADD R14, R16, 0xffffff8c ;  /* 0xffffff8c100e7836 */ /* 0x000fca0000000000 */
[----:B------:R-:W-:-:S04]  /*2150*/  LOP3.LUT R14, R14, 0xffff, RZ, 0xc0, !PT ;  /* 0x0000ffff0e0e7812 */ /* 0x000fc800078ec0ff */
[----:B------:R-:W-:-:S13]  /*2160*/  ISETP.GT.U32.AND P1, PT, R14, 0x1, PT ;  /* 0x000000010e00780c */ /* 0x000fda0003f24070 */
[----:B------:R-:W-:Y:S05]  /*2170*/  @P1 BRA `(.L_x_144) ;  /* 0x0000000000081947 */ /* 0x000fea0003800000 */
.L_x_145:
[----:B------:R-:W-:Y:S01]  /*2180*/  IMAD.MOV.U32 R14, RZ, RZ, 0xc ;  /* 0x0000000cff0e7424 */ /* 0x000fe200078e00ff */
[----:B------:R-:W-:Y:S06]  /*2190*/  BRA `(.L_x_141) ;  /* 0x0000000000087947 */ /* 0x000fec0003800000 */
.L_x_144:
[----:B------:R-:W-:Y:S01]  /*21a0*/  PLOP3.LUT P0, PT, PT, PT, PT, 0x80, 0x8 ;  /* 0x000000000008781c */ /* 0x000fe20003f0f070 */
[----:B------:R-:W-:-:S12]  /*21b0*/  IMAD.MOV.U32 R14, RZ, RZ, -0x4 ;  /* 0xfffffffcff0e7424 */ /* 0x000fd800078e00ff */
.L_x_141:
[----:B------:R-:W-:Y:S05]  /*21c0*/  BSYNC.RECONVERGENT B4 ;  /* 0x0000000000047941 */ /* 0x000fea0003800200 */
.L_x_138:
        /* <DEDUP_REMOVED lines=17> */
.L_x_149:
[----:B------:R-:W-:-:S05]  /*22e0*/  VIADD R8, R8, 0xffffffac ;  /* 0xffffffac08087836 */ /* 0x000fca0000000000 */
[----:B------:R-:W-:-:S04]  /*22f0*/  LOP3.LUT R8, R8, 0xffff, RZ, 0xc0, !PT ;  /* 0x0000ffff08087812 */ /* 0x000fc800078ec0ff */
[----:B------:R-:W-:-:S13]  /*2300*/  ISETP.GE.U32.AND P1, PT, R8, 0x2, PT ;  /* 0x000000020800780c */ /* 0x000fda0003f26070 */
[----:B------:R-:W-:Y:S05]  /*2310*/  @!P1 BRA `(.L_x_154) ;  /* 0x0000000000449947 */ /* 0x000fea0003800000 */
[----:B------:R-:W-:Y:S05]  /*2320*/  BRA `(.L_x_153) ;  /* 0x0000000000487947 */ /* 0x000fea0003800000 */
.L_x_148:
        /* <DEDUP_REMOVED lines=8> */
.L_x_152:
[----:B------:R-:W-:Y:S01]  /*23b0*/  IMAD.MOV.U32 R14, RZ, RZ, 0x2 ;  /* 0x00000002ff0e7424 */ /* 0x000fe200078e00ff */
[----:B------:R-:W-:Y:S06]  /*23c0*/  BRA `(.L_x_150) ;  /* 0x0000000000287947 */ /* 0x000fec0003800000 */
.L_x_151:
[----:B------:R-:W-:Y:S01]  /*23d0*/  IMAD.MOV.U32 R14, RZ, RZ, 0x1 ;  /* 0x00000001ff0e7424 */ /* 0x000fe200078e00ff */
[----:B------:R-:W-:Y:S06]  /*23e0*/  BRA `(.L_x_150) ;  /* 0x0000000000207947 */ /* 0x000fec0003800000 */
.L_x_155:
[----:B------:R-:W-:-:S05]  /*23f0*/  VIADD R8, R8, 0xffffff8c ;  /* 0xffffff8c08087836 */ /* 0x000fca0000000000 */
[----:B------:R-:W-:-:S04]  /*2400*/  LOP3.LUT R8, R8, 0xffff, RZ, 0xc0, !PT ;  /* 0x0000ffff08087812 */ /* 0x000fc800078ec0ff */
[----:B------:R-:W-:-:S13]  /*2410*/  ISETP.GT.U32.AND P1, PT, R8, 0x1, PT ;  /* 0x000000010800780c */ /* 0x000fda0003f24070 */
[----:B------:R-:W-:Y:S05]  /*2420*/  @P1 BRA `(.L_x_153) ;  /* 0x0000000000081947 */ /* 0x000fea0003800000 */
.L_x_154:
[----:B------:R-:W-:Y:S01]  /*2430*/  IMAD.MOV.U32 R14, RZ, RZ, 0x3 ;  /* 0x00000003ff0e7424 */ /* 0x000fe200078e00ff */
[----:B------:R-:W-:Y:S06]  /*2440*/  BRA `(.L_x_150) ;  /* 0x0000000000087947 */ /* 0x000fec0003800000 */
.L_x_153:
[----:B------:R-:W-:Y:S01]  /*2450*/  PLOP3.LUT P0, PT, PT, PT, PT, 0x80, 0x8 ;  /* 0x000000000008781c */ /* 0x000fe20003f0f070 */
[----:B------:R-:W-:-:S12]  /*2460*/  IMAD.MOV.U32 R14, RZ, RZ, -0x1 ;  /* 0xffffffffff0e7424 */ /* 0x000fd800078e00ff */
.L_x_150:
[----:B------:R-:W-:Y:S05]  /*2470*/  BSYNC.RECONVERGENT B4 ;  /* 0x0000000000047941 */ /* 0x000fea0003800200 */
.L_x_147:
[----:B------:R-:W-:Y:S05]  /*2480*/  @P0 BRA `(.L_x_137) ;  /* 0x0000000c00a00947 */ /* 0x000fea0003800000 */
[----:B------:R-:W-:-:S04]  /*2490*/  LOP3.LUT R8, R14, R21, RZ, 0xfc, !PT ;  /* 0x000000150e087212 */ /* 0x000fc800078efcff */
[----:B------:R-:W1:Y:S02]  /*24a0*/  LDC.U8 R15, c[0x3][R8] ;  /* 0x00c00000080f7b82 */ /* 0x000e640000000000 */
[----:B-1----:R-:W-:-:S13]  /*24b0*/  ISETP.NE.AND P0, PT, R15, 0x2a, PT ;  /* 0x0000002a0f00780c */ /* 0x002fda0003f05270 */
[----:B------:R-:W-:Y:S05]  /*24c0*/  @!P0 BREAK.RELIABLE B3 ;  /* 0x0000000000038942 */ /* 0x000fea0003800100 */
[----:B------:R-:W-:Y:S05]  /*24d0*/  @P0 BRA `(.L_x_137) ;  /* 0x0000000c008c0947 */ /* 0x000fea0003800000 */
[----:B------:R-:W-:-:S04]  /*24e0*/  LOP3.LUT R15, R10, 0xffff, RZ, 0xc0, !PT ;  /* 0x0000ffff0a0f7812 */ /* 0x000fc800078ec0ff */
[----:B------:R-:W-:-:S13]  /*24f0*/  ISETP.GT.U32.AND P0, PT, R15, 0x13, PT ;  /* 0x000000130f00780c */ /* 0x000fda0003f04070 */
[----:B------:R-:W-:Y:S01]  /*2500*/  @!P0 VIADD R9, R11, 0x3 ;  /* 0x000000030b098836 */ /* 0x000fe20000000000 */
[----:B------:R1:W-:Y:S01]  /*2510*/  @!P0 STG.E.U16 desc[UR36][R6.64+0xc8], RZ ;  /* 0x0000c8ff06008986 */ /* 0x0003e2000c101524 */
[----:B------:R-:W-:-:S03]  /*2520*/  @!P0 IMAD.MOV.U32 R14, RZ, RZ, R17 ;  /* 0x000000ffff0e8224 */ /* 0x000fc600078e0011 */
[----:B------:R1:W-:Y:S01]  /*2530*/  @!P0 STG.E.U16 desc[UR36][R6.64+0xcc], R9 ;  /* 0x0000cc0906008986 */ /* 0x0003e2000c101524 */
[----:B------:R-:W-:Y:S05]  /*2540*/  @!P0 BRA `(.L_x_156) ;  /* 0x0000000c00908947 */ /* 0x000fea0003800000 */
[----:B------:R-:W-:Y:S01]  /*2550*/  IADD3 R8, P0, PT, R6, R15, RZ ;  /* 0x0000000f06087210 */ /* 0x000fe20007f1e0ff */
[----:B------:R-:W-:-:S04]  /*2560*/  VIADD R14, R17, 0x1 ;  /* 0x00000001110e7836 */ /* 0x000fc80000000000 */
[----:B-1----:R-:W-:Y:S01]  /*2570*/  IMAD.X R9, RZ, RZ, R7, P0 ;  /* 0x000000ffff097224 */ /* 0x002fe200000e0607 */
        /* <DEDUP_REMOVED lines=14> */
[----:B------:R-:W2:Y:S04]  /*2660*/  LDG.E.U16 R27, desc[UR36][R8.64+0xd8] ;  /* 0x0000d824081b7981 */ /* 0x000ea8000c1e1500 */
[----:B--2---:R2:W-:Y:S04]  /*2670*/  STG.E.U16 desc[UR36][R6.64+0xa], R27 ;  /* 0x00000a1b06007986 */ /* 0x0045e8000c101524 */
[----:B-1----:R-:W3:Y:S04]  /*2680*/  LDG.E.U16 R15, desc[UR36][R8.64+0xda] ;  /* 0x0000da24080f7981 */ /* 0x002ee8000c1e1500 */
[----:B---3--:R1:W-:Y:S04]  /*2690*/  STG.E.U16 desc[UR36][R6.64+0xc], R15 ;  /* 0x00000c0f06007986 */ /* 0x0083e8000c101524 */
        /* <DEDUP_REMOVED lines=8> */
[----:B------:R-:W3:Y:S04]  /*2720*/  LDG.E.U16 R27, desc[UR36][R8.64+0xe4] ;  /* 0x0000e424081b7981 */ /* 0x000ee8000c1e1500 */
[----:B---3--:R3:W-:Y:S04]  /*2730*/  STG.E.U16 desc[UR36][R6.64+0x16], R27 ;  /* 0x0000161b06007986 */ /* 0x0087e8000c101524 */
[----:B-1----:R-:W4:Y:S04]  /*2740*/  LDG.E.U16 R15, desc[UR36][R8.64+0xe6] ;  /* 0x0000e624080f7981 */ /* 0x002f28000c1e1500 */
[----:B----4-:R1:W-:Y:S04]  /*2750*/  STG.E.U16 desc[UR36][R6.64+0x18], R15 ;  /* 0x0000180f06007986 */ /* 0x0103e8000c101524 */
        /* <DEDUP_REMOVED lines=8> */
[----:B------:R-:W4:Y:S04]  /*27e0*/  LDG.E.U16 R27, desc[UR36][R8.64+0xf0] ;  /* 0x0000f024081b7981 */ /* 0x000f28000c1e1500 */
[----:B----4-:R4:W-:Y:S04]  /*27f0*/  STG.E.U16 desc[UR36][R6.64+0x22], R27 ;  /* 0x0000221b06007986 */ /* 0x0109e8000c101524 */
[----:B-1----:R-:W5:Y:S04]  /*2800*/  LDG.E.U16 R15, desc[UR36][R8.64+0xf2] ;  /* 0x0000f224080f7981 */ /* 0x002f68000c1e1500 */
[----:B-----5:R1:W-:Y:S04]  /*2810*/  STG.E.U16 desc[UR36][R6.64+0x24], R15 ;  /* 0x0000240f06007986 */ /* 0x0203e8000c101524 */
        /* <DEDUP_REMOVED lines=10> */
[----:B-1----:R-:W2:Y:S04]  /*28c0*/  LDG.E.U16 R15, desc[UR36][R8.64+0xfe] ;  /* 0x0000fe24080f7981 */ /* 0x002ea8000c1e1500 */
        /* <DEDUP_REMOVED lines=144> */
[----:B--2---:R-:W-:Y:S04]  /*31d0*/  STG.E.U16 desc[UR36][R6.64+0xc0], R15 ;  /* 0x0000c00f06007986 */ /* 0x004fe8000c101524 */
[----:B------:R-:W2:Y:S04]  /*31e0*/  LDG.E.U16 R17, desc[UR36][R8.64+0x190] ;  /* 0x0001902408117981 */ /* 0x000ea8000c1e1500 */
[----:B--2---:R1:W-:Y:S04]  /*31f0*/  STG.E.U16 desc[UR36][R6.64+0xc2], R17 ;  /* 0x0000c21106007986 */ /* 0x0043e8000c101524 */
[----:B------:R-:W2:Y:S04]  /*3200*/  LDG.E.U16 R21, desc[UR36][R8.64+0x192] ;  /* 0x0001922408157981 */ /* 0x000ea8000c1e1500 */
[----:B--2---:R2:W-:Y:S04]  /*3210*/  STG.E.U16 desc[UR36][R6.64+0xc4], R21 ;  /* 0x0000c41506007986 */ /* 0x0045e8000c101524 */
[----:B---3--:R-:W3:Y:S04]  /*3220*/  LDG.E.U16 R23, desc[UR36][R8.64+0x194] ;  /* 0x0001942408177981 */ /* 0x008ee8000c1e1500 */
[----:B---3--:R2:W-:Y:S04]  /*3230*/  STG.E.U16 desc[UR36][R6.64+0xc6], R23 ;  /* 0x0000c61706007986 */ /* 0x0085e8000c101524 */
[----:B----4-:R-:W3:Y:S04]  /*3240*/  LDG.E.U16 R25, desc[UR36][R8.64+0x196] ;  /* 0x0001962408197981 */ /* 0x010ee8000c1e1500 */
[----:B---3--:R2:W-:Y:S04]  /*3250*/  STG.E.U16 desc[UR36][R6.64+0xc8], R25 ;  /* 0x0000c81906007986 */ /* 0x0085e8000c101524 */
[----:B-----5:R-:W3:Y:S01]  /*3260*/  LDG.E.U16 R27, desc[UR36][R8.64+0x198] ;  /* 0x00019824081b7981 */ /* 0x020ee2000c1e1500 */
[----:B------:R-:W-:-:S02]  /*3270*/  IMAD.MOV.U32 R10, RZ, RZ, 0x2 ;  /* 0x00000002ff0a7424 */ /* 0x000fc400078e00ff */
[----:B-1----:R-:W-:Y:S01]  /*3280*/  VIADD R17, R11, 0x3 ;  /* 0x000000030b117836 */ /* 0x002fe20000000000 */
[----:B---3--:R2:W-:Y:S04]  /*3290*/  STG.E.U16 desc[UR36][R6.64+0xca], R27 ;  /* 0x0000ca1b06007986 */ /* 0x0085e8000c101524 */
[----:B------:R1:W3:Y:S04]  /*32a0*/  LDG.E.U16 R15, desc[UR36][R8.64+0x19a] ;  /* 0x00019a24080f7981 */ /* 0x0002e8000c1e1500 */
[----:B------:R2:W-:Y:S01]  /*32b0*/  STG.E.U16 desc[UR36][R6.64+0xc8], RZ ;  /* 0x0000c8ff06007986 */ /* 0x0005e2000c101524 */
[----:B-1----:R-:W-:-:S05]  /*32c0*/  PRMT R9, R10, 0x7610, R9 ;  /* 0x000076100a097816 */ /* 0x002fca0000000009 */
[----:B------:R2:W-:Y:S04]  /*32d0*/  STG.E.U8 desc[UR36][R6.64+0xca], R9 ;  /* 0x0000ca0906007986 */ /* 0x0005e8000c101124 */
[----:B---3--:R2:W-:Y:S04]  /*32e0*/  STG.E.U16 desc[UR36][R6.64+0xcc], R15 ;  /* 0x0000cc0f06007986 */ /* 0x0085e8000c101524 */
[----:B------:R2:W-:Y:S01]  /*32f0*/  STG.E.U16 desc[UR36][R6.64+0xcc], R17 ;  /* 0x0000cc1106007986 */ /* 0x0005e2000c101524 */
[----:B------:R-:W-:Y:S05]  /*3300*/  BRA `(.L_x_156) ;  /* 0x0000000000207947 */ /* 0x000fea0003800000 */
.L_x_137:
[----:B------:R-:W-:Y:S05]  /*3310*/  BSYNC.RELIABLE B3 ;  /* 0x0000000000037941 */ /* 0x000fea0003800100 */
.L_x_136:
[C---:B------:R-:W-:Y:S01]  /*3320*/  LOP3.LUT R9, R10.reuse, 0xffff, RZ, 0xc0, !PT ;  /* 0x0000ffff0a097812 */ /* 0x040fe200078ec0ff */
[----:B------:R-:W-:Y:S02]  /*3330*/  VIADD R21, R10, 0x1 ;  /* 0x000000010a157836 */ /* 0x000fe40000000000 */
[----:B------:R-:W-:Y:S01]  /*3340*/  IMAD.MOV.U32 R14, RZ, RZ, R17 ;  /* 0x000000ffff0e7224 */ /* 0x000fe200078e0011 */
[----:B------:R-:W-:Y:S02]  /*3350*/  IADD3 R8, P0, PT, R6, R9, RZ ;  /* 0x0000000906087210 */ /* 0x000fe40007f1e0ff */
[----:B------:R3:W-:Y:S03]  /*3360*/  STG.E.U16 desc[UR36][R6.64+0xc8], R21 ;  /* 0x0000c81506007986 */ /* 0x0007e6000c101524 */
[----:B------:R-:W-:-:S05]  /*3370*/  IMAD.X R9, RZ, RZ, R7, P0 ;  /* 0x000000ffff097224 */ /* 0x000fca00000e0607 */
[----:B------:R3:W-:Y:S03]  /*3380*/  STG.E.U8 desc[UR36][R8.64], R15 ;  /* 0x0000000f08007986 */ /* 0x0007e6000c101124 */
.L_x_156:
[----:B------:R-:W-:Y:S05]  /*3390*/  BSYNC.RECONVERGENT B2 ;  /* 0x0000000000027941 */ /* 0x000fea0003800200 */
.L_x_135:
[C---:B-123--:R-:W-:Y:S02]  /*33a0*/  VIADD R9, R11.reuse, 0x5 ;  /* 0x000000050b097836 */ /* 0x04efe40000000000 */
[----:B------:R-:W-:-:S03]  /*33b0*/  VIADD R11, R11, 0x3 ;  /* 0x000000030b0b7836 */ /* 0x000fc60000000000 */
[----:B------:R-:W-:-:S13]  /*33c0*/  ISETP.GE.AND P0, PT, R9, R0, PT ;  /* 0x000000000900720c */ /* 0x000fda0003f06270 */
[----:B------:R-:W-:Y:S05]  /*33d0*/  @!P0 BRA `(.L_x_157) ;  /* 0xffffffe800088947 */ /* 0x000fea000383ffff */
[----:B------:R-:W-:Y:S05]  /*33e0*/  BSYNC.RELIABLE B0 ;  /* 0x0000000000007941 */ /* 0x000fea0003800100 */
.L_x_125:
[----:B------:R2:W5:Y:S01]  /*33f0*/  LDG.E.U16 R10, desc[UR36][R6.64+0xc8] ;  /* 0x0000c824060a7981 */ /* 0x000562000c1e1500 */
[----:B------:R-:W-:-:S07]  /*3400*/  IMAD.MOV.U32 R17, RZ, RZ, R14 ;  /* 0x000000ffff117224 */ /* 0x000fce00078e000e */
.L_x_124:
[----:B------:R-:W-:Y:S05]  /*3410*/  BSYNC.RECONVERGENT B1 ;  /* 0x0000000000017941 */ /* 0x000fea0003800200 */
.L_x_123:
[----:B------:R-:W-:Y:S05]  /*3420*/  WARPSYNC.ALL ;  /* 0x0000000000007948 */ /* 0x000fea0003800000 */
[----:B-1---5:R-:W-:Y:S01]  /*3430*/  LOP3.LUT R9, R10, 0xffff, RZ, 0xc0, !PT ;  /* 0x0000ffff0a097812 */ /* 0x022fe200078ec0ff */
[----:B------:R-:W-:Y:S01]  /*3440*/  IMAD.MOV.U32 R11, RZ, RZ, 0x3 ;  /* 0x00000003ff0b7424 */ /* 0x000fe200078e00ff */
[----:B------:R-:W-:Y:S01]  /*3450*/  BSSY.RECONVERGENT B1, `(.L_x_158) ;  /* 0x0000192000017945 */ /* 0x000fe20003800200 */
[----:B------:R-:W-:Y:S01]  /*3460*/  IMAD.MOV.U32 R14, RZ, RZ, 0x2 ;  /* 0x00000002ff0e7424 */ /* 0x000fe200078e00ff */
[----:B------:R-:W-:Y:S02]  /*3470*/  ISETP.GE.U32.AND P0, PT, R9, 0x14, PT ;  /* 0x000000140900780c */ /* 0x000fe40003f06070 */
[----:B------:R-:W-:-:S11]  /*3480*/  PRMT R10, RZ, 0x7610, R10 ;  /* 0x00007610ff0a7816 */ /* 0x000fd6000000000a */
[----:B------:R-:W-:Y:S01]  /*3490*/  @P0 IADD3 R8, P1, PT, R6, R9, RZ ;  /* 0x0000000906080210 */ /* 0x000fe20007f3e0ff */
[----:B------:R-:W-:-:S04]  /*34a0*/  @P0 VIADD R17, R17, 0x1 ;  /* 0x0000000111110836 */ /* 0x000fc80000000000 */
[----:B------:R-:W-:Y:S02]  /*34b0*/  @P0 IMAD.X R9, RZ, RZ, R7, P1 ;  /* 0x000000ffff090224 */ /* 0x000fe400008e0607 */
[----:B--2---:R-:W-:-:S03]  /*34c0*/  IMAD.WIDE R6, R17, 0xce, R4 ;  /* 0x000000ce11067825 */ /* 0x004fc600078e0204 */
        /* <DEDUP_REMOVED lines=9> */
.L_x_192:
        /* <DEDUP_REMOVED lines=22> */
.L_x_163:
[----:B------:R-:W-:-:S05]  /*36c0*/  VIADD R14, R14, 0xffffffac ;  /* 0xffffffac0e0e7836 */ /* 0x000fca0000000000 */
[----:B------:R-:W-:-:S04]  /*36d0*/  LOP3.LUT R14, R14, 0xffff, RZ, 0xc0, !PT ;  /* 0x0000ffff0e0e7812 */ /* 0x000fc800078ec0ff */
[----:B------:R-:W-:-:S13]  /*36e0*/  ISETP.GE.U32.AND P1, PT, R14, 0x2, PT ;  /* 0x000000020e00780c */ /* 0x000fda0003f26070 */
[----:B------:R-:W-:Y:S05]  /*36f0*/  @!P1 BRA `(.L_x_168) ;  /* 0x0000000000449947 */ /* 0x000fea0003800000 */
[----:B------:R-:W-:Y:S05]  /*3700*/  BRA `(.L_x_167) ;  /* 0x0000000000487947 */ /* 0x000fea0003800000 */
.L_x_162:
        /* <DEDUP_REMOVED lines=8> */
.L_x_166:
[----:B------:R-:W-:Y:S01]  /*3790*/  IMAD.MOV.U32 R21, RZ, RZ, 0x20 ;  /* 0x00000020ff157424 */ /* 0x000fe200078e00ff */
[----:B------:R-:W-:Y:S06]  /*37a0*/  BRA `(.L_x_164) ;  /* 0x0000000000287947 */ /* 0x000fec0003800000 */
.L_x_165:
[----:B------:R-:W-:Y:S01]  /*37b0*/  IMAD.MOV.U32 R21, RZ, RZ, 0x10 ;  /* 0x00000010ff157424 */ /* 0x000fe200078e00ff */
[----:B------:R-:W-:Y:S06]  /*37c0*/  BRA `(.L_x_164) ;  /* 0x0000000000207947 */ /* 0x000fec0003800000 */
.L_x_169:
[----:B------:R-:W-:-:S05]  /*37d0*/  VIADD R14, R14, 0xffffff8c ;  /* 0xffffff8c0e0e7836 */ /* 0x000fca0000000000 */
[----:B------:R-:W-:-:S04]  /*37e0*/  LOP3.LUT R14, R14, 0xffff, RZ, 0xc0, !PT ;  /* 0x0000ffff0e0e7812 */ /* 0x000fc800078ec0ff */
[----:B------:R-:W-:-:S13]  /*37f0*/  ISETP.GT.U32.AND P1, PT, R14, 0x1, PT ;  /* 0x000000010e00780c */ /* 0x000fda0003f24070 */
[----:B------:R-:W-:Y:S05]  /*3800*/  @P1 BRA `(.L_x_167) ;  /* 0x0000000000081947 */ /* 0x000fea0003800000 */
.L_x_168:
[----:B------:R-:W-:Y:S01]  /*3810*/  IMAD.MOV.U32 R21, RZ, RZ, 0x30 ;  /* 0x00000030ff157424 */ /* 0x000fe200078e00ff */
[----:B------:R-:W-:Y:S06]  /*3820*/  BRA `(.L_x_164) ;  /* 0x0000000000087947 */ /* 0x000fec0003800000 */
.L_x_167:
[----:B------:R-:W-:Y:S01]  /*3830*/  PLOP3.LUT P0, PT, PT, PT, PT, 0x80, 0x8 ;  /* 0x000000000008781c */ /* 0x000fe20003f0f070 */
[----:B------:R-:W-:-:S12]  /*3840*/  IMAD.MOV.U32 R21, RZ, RZ, -0x10 ;  /* 0xfffffff0ff157424 */ /* 0x000fd800078e00ff */
.L_x_164:
[----:B------:R-:W-:Y:S05]  /*3850*/  BSYNC.RECONVERGENT B2 ;  /* 0x0000000000027941 */ /* 0x000fea0003800200 */
.L_x_161:
        /* <DEDUP_REMOVED lines=19> */
.L_x_175:
[----:B------:R-:W-:-:S05]  /*3990*/  VIADD R14, R16, 0xffffffac ;  /* 0xffffffac100e7836 */ /* 0x000fca0000000000 */
[----:B------:R-:W-:-:S04]  /*39a0*/  LOP3.LUT R14, R14, 0xffff, RZ, 0xc0, !PT ;  /* 0x0000ffff0e0e7812 */ /* 0x000fc800078ec0ff */
[----:B------:R-:W-:-:S13]  /*39b0*/  ISETP.GE.U32.AND P1, PT, R14, 0x2, PT ;  /* 0x000000020e00780c */ /* 0x000fda0003f26070 */
[----:B------:R-:W-:Y:S05]  /*39c0*/  @!P1 BRA `(.L_x_180) ;  /* 0x0000000000449947 */ /* 0x000fea0003800000 */
[----:B------:R-:W-:Y:S05]  /*39d0*/  BRA `(.L_x_179) ;  /* 0x0000000000487947 */ /* 0x000fea0003800000 */
.L_x_174:
        /* <DEDUP_REMOVED lines=8> */
.L_x_178:
[----:B------:R-:W-:Y:S01]  /*3a60*/  IMAD.MOV.U32 R14, RZ, RZ, 0x8 ;  /* 0x00000008ff0e7424 */ /* 0x000fe200078e00ff */
[----:B------:R-:W-:Y:S06]  /*3a70*/  BRA `(.L_x_176) ;  /* 0x0000000000287947 */ /* 0x000fec0003800000 */
.L_x_177:
[----:B------:R-:W-:Y:S01]  /*3a80*/  IMAD.MOV.U32 R14, RZ, RZ, 0x4 ;  /* 0x00000004ff0e7424 */ /* 0x000fe200078e00ff */
[----:B------:R-:W-:Y:S06]  /*3a90*/  BRA `(.L_x_176) ;  /* 0x0000000000207947 */ /* 0x000fec0003800000 */
.L_x_181:
[----:B------:R-:W-:-:S05]  /*3aa0*/  VIADD R14, R16, 0xffffff8c ;  /* 0xffffff8c100e7836 */ /* 0x000fca0000000000 */
[----:B------:R-:W-:-:S04]  /*3ab0*/  LOP3.LUT R14, R14, 0xffff, RZ, 0xc0, !PT ;  /* 0x0000ffff0e0e7812 */ /* 0x000fc800078ec0ff */
[----:B------:R-:W-:-:S13]  /*3ac0*/  ISETP.GT.U32.AND P1, PT, R14, 0x1, PT ;  /* 0x000000010e00780c */ /* 0x000fda0003f24070 */
[----:B------:R-:W-:Y:S05]  /*3ad0*/  @P1 BRA `(.L_x_179) ;  /* 0x0000000000081947 */ /* 0x000fea0003800000 */
.L_x_180:
[----:B------:R-:W-:Y:S01]  /*3ae0*/  IMAD.MOV.U32 R14, RZ, RZ, 0xc ;  /* 0x0000000cff0e7424 */ /* 0x000fe200078e00ff */
[----:B------:R-:W-:Y:S06]  /*3af0*/  BRA `(.L_x_176) ;  /* 0x0000000000087947 */ /* 0x000fec0003800000 */
.L_x_179:
[----:B------:R-:W-:Y:S01]  /*3b00*/  PLOP3.LUT P0, PT, PT, PT, PT, 0x80, 0x8 ;  /* 0x000000000008781c */ /* 0x000fe20003f0f070 */
[----:B------:R-:W-:-:S12]  /*3b10*/  IMAD.MOV.U32 R14, RZ, RZ, -0x4 ;  /* 0xfffffffcff0e7424 */ /* 0x000fd800078e00ff */
.L_x_176:
[----:B------:R-:W-:Y:S05]  /*3b20*/  BSYNC.RECONVERGENT B4 ;  /* 0x0000000000047941 */ /* 0x000fea0003800200 */
.L_x_173:
        /* <DEDUP_REMOVED lines=17> */
.L_x_184:
[----:B------:R-:W-:-:S05]  /*3c40*/  VIADD R8, R8, 0xffffffac ;  /* 0xffffffac08087836 */ /* 0x000fca0000000000 */
[----:B------:R-:W-:-:S04]  /*3c50*/  LOP3.LUT R8, R8, 0xffff, RZ, 0xc0, !PT ;  /* 0x0000ffff08087812 */ /* 0x000fc800078ec0ff */
[----:B------:R-:W-:-:S13]  /*3c60*/  ISETP.GE.U32.AND P1, PT, R8, 0x2, PT ;  /* 0x000000020800780c */ /* 0x000fda0003f26070 */
[----:B------:R-:W-:Y:S05]  /*3c70*/  @!P1 BRA `(.L_x_189) ;  /* 0x0000000000449947 */ /* 0x000fea0003800000 */
[----:B------:R-:W-:Y:S05]  /*3c80*/  BRA `(.L_x_188) ;  /* 0x0000000000487947 */ /* 0x000fea0003800000 */
.L_x_183:
        /* <DEDUP_REMOVED lines=8> */
.L_x_187:
[----:B------:R-:W-:Y:S01]  /*3d10*/  IMAD.MOV.U32 R14, RZ, RZ, 0x2 ;  /* 0x00000002ff0e7424 */ /* 0x000fe200078e00ff */
[----:B------:R-:W-:Y:S06]  /*3d20*/  BRA `(.L_x_185) ;  /* 0x0000000000287947 */ /* 0x000fec0003800000 */
.L_x_186:
[----:B------:R-:W-:Y:S01]  /*3d30*/  IMAD.MOV.U32 R14, RZ, RZ, 0x1 ;  /* 0x00000001ff0e7424 */ /* 0x000fe200078e00ff */
[----:B------:R-:W-:Y:S06]  /*3d40*/  BRA `(.L_x_185) ;  /* 0x0000000000207947 */ /* 0x000fec0003800000 */
.L_x_190:
[----:B------:R-:W-:-:S05]  /*3d50*/  VIADD R8, R8, 0xffffff8c ;  /* 0xffffff8c08087836 */ /* 0x000fca0000000000 */
[----:B------:R-:W-:-:S04]  /*3d60*/  LOP3.LUT R8, R8, 0xffff, RZ, 0xc0, !PT ;  /* 0x0000ffff08087812 */ /* 0x000fc800078ec0ff */
[----:B------:R-:W-:-:S13]  /*3d70*/  ISETP.GT.U32.AND P1, PT, R8, 0x1, PT ;  /* 0x000000010800780c */ /* 0x000fda0003f24070 */
[----:B------:R-:W-:Y:S05]  /*3d80*/  @P1 BRA `(.L_x_188) ;  /* 0x0000000000081947 */ /* 0x000fea0003800000 */
.L_x_189:
[----:B------:R-:W-:Y:S01]  /*3d90*/  IMAD.MOV.U32 R14, RZ, RZ, 0x3 ;  /* 0x00000003ff0e7424 */ /* 0x000fe200078e00ff */
[----:B------:R-:W-:Y:S06]  /*3da0*/  BRA `(.L_x_185) ;  /* 0x0000000000087947 */ /* 0x000fec0003800000 */
.L_x_188:
[----:B------:R-:W-:Y:S01]  /*3db0*/  PLOP3.LUT P0, PT, PT, PT, PT, 0x80, 0x8 ;  /* 0x000000000008781c */ /* 0x000fe20003f0f070 */
[----:B------:R-:W-:-:S12]  /*3dc0*/  IMAD.MOV.U32 R14, RZ, RZ, -0x1 ;  /* 0xffffffffff0e7424 */ /* 0x000fd800078e00ff */
.L_x_185:
[----:B------:R-:W-:Y:S05]  /*3dd0*/  BSYNC.RECONVERGENT B4 ;  /* 0x0000000000047941 */ /* 0x000fea0003800200 */
.L_x_182:
        /* <DEDUP_REMOVED lines=15> */
[----:B--2---:R-:W-:Y:S01]  /*3ed0*/  IMAD.X R9, RZ, RZ, R7, P0 ;  /* 0x000000ffff097224 */ /* 0x004fe200000e0607 */
[----:B------:R-:W-:-:S04]  /*3ee0*/  ISETP.GT.AND P0, PT, R17, 0x4, PT ;  /* 0x000000041100780c */ /* 0x000fc80003f04270 */
[----:B------:R3:W-:Y:S09]  /*3ef0*/  STG.E.U8 desc[UR36][R8.64], RZ ;  /* 0x000000ff08007986 */ /* 0x0007f2000c101124 */
[----:B------:R-:W-:Y:S05]  /*3f00*/  @P0 BRA `(.L_x_191) ;  /* 0x0000000c00780947 */ /* 0x000fea0003800000 */
[----:B---3--:R-:W-:-:S05]  /*3f10*/  IMAD.WIDE R8, R17, 0xce, R4 ;  /* 0x000000ce11087825 */ /* 0x008fca00078e0204 */
        /* <DEDUP_REMOVED lines=213> */
.L_x_172:
[----:B------:R-:W-:Y:S05]  /*4c70*/  BSYNC.RELIABLE B3 ;  /* 0x0000000000037941 */ /* 0x000fea0003800100 */
.L_x_171:
[C---:B------:R-:W-:Y:S01]  /*4c80*/  LOP3.LUT R9, R10.reuse, 0xffff, RZ, 0xc0, !PT ;  /* 0x0000ffff0a097812 */ /* 0x040fe200078ec0ff */
[----:B------:R-:W-:Y:S02]  /*4c90*/  VIADD R21, R10, 0x1 ;  /* 0x000000010a157836 */ /* 0x000fe40000000000 */
[----:B------:R-:W-:Y:S01]  /*4ca0*/  IMAD.MOV.U32 R14, RZ, RZ, R17 ;  /* 0x000000ffff0e7224 */ /* 0x000fe200078e0011 */
[----:B------:R-:W-:Y:S02]  /*4cb0*/  IADD3 R8, P0, PT, R6, R9, RZ ;  /* 0x0000000906087210 */ /* 0x000fe40007f1e0ff */
[----:B------:R1:W-:Y:S03]  /*4cc0*/  STG.E.U16 desc[UR36][R6.64+0xc8], R21 ;  /* 0x0000c81506007986 */ /* 0x0003e6000c101524 */
[----:B------:R-:W-:-:S05]  /*4cd0*/  IMAD.X R9, RZ, RZ, R7, P0 ;  /* 0x000000ffff097224 */ /* 0x000fca00000e0607 */
[----:B------:R1:W-:Y:S03]  /*4ce0*/  STG.E.U8 desc[UR36][R8.64], R15 ;  /* 0x0000000f08007986 */ /* 0x0003e6000c101124 */
.L_x_191:
[----:B------:R-:W-:Y:S05]  /*4cf0*/  BSYNC.RECONVERGENT B2 ;  /* 0x0000000000027941 */ /* 0x000fea0003800200 */
.L_x_170:
[C---:B-123--:R-:W-:Y:S02]  /*4d00*/  VIADD R9, R11.reuse, 0x5 ;  /* 0x000000050b097836 */ /* 0x04efe40000000000 */
[----:B------:R-:W-:-:S03]  /*4d10*/  VIADD R11, R11, 0x3 ;  /* 0x000000030b0b7836 */ /* 0x000fc60000000000 */
[----:B------:R-:W-:-:S13]  /*4d20*/  ISETP.GE.AND P0, PT, R9, R0, PT ;  /* 0x000000000900720c */ /* 0x000fda0003f06270 */
[----:B------:R-:W-:Y:S05]  /*4d30*/  @!P0 BRA `(.L_x_192) ;  /* 0xffffffe800088947 */ /* 0x000fea000383ffff */
[----:B------:R-:W-:Y:S05]  /*4d40*/  BSYNC.RELIABLE B0 ;  /* 0x0000000000007941 */ /* 0x000fea0003800100 */
.L_x_160:
[----:B------:R2:W5:Y:S01]  /*4d50*/  LDG.E.U16 R10, desc[UR36][R6.64+0xc8] ;  /* 0x0000c824060a7981 */ /* 0x000562000c1e1500 */
[----:B------:R-:W-:-:S07]  /*4d60*/  IMAD.MOV.U32 R17, RZ, RZ, R14 ;  /* 0x000000ffff117224 */ /* 0x000fce00078e000e */
.L_x_159:
[----:B------:R-:W-:Y:S05]  /*4d70*/  BSYNC.RECONVERGENT B1 ;  /* 0x0000000000017941 */ /* 0x000fea0003800200 */
.L_x_158:
[----:B------:R-:W-:Y:S05]  /*4d80*/  WARPSYNC.ALL ;  /* 0x0000000000007948 */ /* 0x000fea0003800000 */
[----:B-1---5:R-:W-:Y:S01]  /*4d90*/  LOP3.LUT R9, R10, 0xffff, RZ, 0xc0, !PT ;  /* 0x0000ffff0a097812 */ /* 0x022fe200078ec0ff */
[----:B------:R-:W-:Y:S03]  /*4da0*/  BSSY.RECONVERGENT B2, `(.L_x_193) ;  /* 0x000011e000027945 */ /* 0x000fe60003800200 */
[----:B------:R-:W-:-:S13]  /*4db0*/  ISETP.GE.U32.AND P0, PT, R9, 0x14, PT ;  /* 0x000000140900780c */ /* 0x000fda0003f06070 */
[----:B--2---:R-:W-:Y:S01]  /*4dc0*/  @P0 IADD3 R6, P1, PT, R6, R9, RZ ;  /* 0x0000000906060210 */ /* 0x004fe20007f3e0ff */
[----:B------:R-:W-:-:S04]  /*4dd0*/  @P0 VIADD R17, R17, 0x1 ;  /* 0x0000000111110836 */ /* 0x000fc80000000000 */
[----:B------:R-:W-:-:S05]  /*4de0*/  @P0 IMAD.X R7, RZ, RZ, R7, P1 ;  /* 0x000000ffff070224 */ /* 0x000fca00008e0607 */
[----:B------:R1:W-:Y:S01]  /*4df0*/  @P0 STG.E.U8 desc[UR36][R6.64], RZ ;  /* 0x000000ff06000986 */ /* 0x0003e2000c101124 */
[----:B------:R-:W-:-:S13]  /*4e00*/  ISETP.GT.AND P0, PT, R17, 0x5, PT ;  /* 0x000000051100780c */ /* 0x000fda0003f04270 */
[----:B-1----:R-:W-:Y:S05]  /*4e10*/  @P0 BRA `(.L_x_194) ;  /* 0x0000001000580947 */ /* 0x002fea0003800000 */
[----:B------:R-:W1:Y:S01]  /*4e20*/  LDCU.64 UR4, c[0x0][0x3a0] ;  /* 0x00007400ff0477ac */ /* 0x000e620008000a00 */
[----:B------:R-:W-:Y:S01]  /*4e30*/  IMAD.MOV.U32 R14, RZ, RZ, RZ ;  /* 0x000000ffff0e7224 */ /* 0x000fe200078e00ff */
[----:B-1----:R-:W-:-:S04]  /*4e40*/  IADD3 R6, P1, PT, R18, UR4, RZ ;  /* 0x0000000412067c10 */ /* 0x002fc8000ff3e0ff */
[----:B------:R-:W-:-:S04]  /*4e50*/  IADD3 R6, P0, PT, R6, 0xce, RZ ;  /* 0x000000ce06067810 */ /* 0x000fc80007f1e0ff */
[----:B------:R-:W-:-:S09]  /*4e60*/  IADD3.X R7, PT, PT, RZ, UR5, R19, P0, P1 ;  /* 0x00000005ff077c10 */ /* 0x000fd200087e2413 */
.L_x_247:
[----:B------:R-:W-:Y:S01]  /*4e70*/  LOP3.LUT R15, RZ, R14, RZ, 0x33, !PT ;  /* 0x0000000eff0f7212 */ /* 0x000fe200078e33ff */
[----:B------:R-:W-:Y:S01]  /*4e80*/  IMAD.WIDE R8, R17, 0xce, R4 ;  /* 0x000000ce11087825 */ /* 0x000fe200078e0204 */
[----:B------:R-:W-:Y:S01]  /*4e90*/  BSSY.RECONVERGENT B1, `(.L_x_195) ;  /* 0x0000104000017945 */ /* 0x000fe20003800200 */
[----:B------:R-:W-:Y:S02]  /*4ea0*/  PRMT R16, RZ, 0x7610, R16 ;  /* 0x00007610ff107816 */ /* 0x000fe40000000010 */
[----:B------:R-:W-:Y:S01]  /*4eb0*/  IMAD.IADD R21, R0, 0x1, R15 ;  /* 0x0000000100157824 */ /* 0x000fe200078e020f */
[----:B------:R1:W-:Y:S04]  /*4ec0*/  STG.E.U16 desc[UR36][R8.64+0xc8], RZ ;  /* 0x0000c8ff08007986 */ /* 0x0003e8000c101524 */
[----:B------:R1:W-:Y:S01]  /*4ed0*/  STG.E.U8 desc[UR36][R8.64+0xca], R15 ;  /* 0x0000ca0f08007986 */ /* 0x0003e2000c101124 */
[----:B------:R-:W-:-:S03]  /*4ee0*/  ISETP.GE.AND P0, PT, R21, 0x2, PT ;  /* 0x000000021500780c */ /* 0x000fc60003f06270 */
[----:B------:R1:W-:Y:S10]  /*4ef0*/  STG.E.U16 desc[UR36][R8.64+0xcc], R21 ;  /* 0x0000cc1508007986 */ /* 0x0003f4000c101524 */
[----:B------:R-:W-:Y:S05]  /*4f00*/  @!P0 BRA `(.L_x_196) ;  /* 0x0000000c00f08947 */ /* 0x000fea0003800000 */
[----:B------:R-:W-:Y:S01]  /*4f10*/  BSSY.RELIABLE B0, `(.L_x_197) ;  /* 0x00000f9000007945 */ /* 0x000fe20003800100 */
[----:B------:R-:W-:-:S07]  /*4f20*/  IMAD.MOV.U32 R20, RZ, RZ, R17 ;  /* 0x000000ffff147224 */ /* 0x000fce00078e0011 */
.L_x_246:
[----:B--2---:R-:W2:Y:S01]  /*4f30*/  LDG.E.U16 R16, desc[UR36][R8.64+0xc8] ;  /* 0x0000c82408107981 */ /* 0x004ea2000c1e1500 */
[----:B------:R-:W-:Y:S01]  /*4f40*/  IMAD.MOV.U32 R17, RZ, RZ, R20 ;  /* 0x000000ffff117224 */ /* 0x000fe200078e0014 */
[----:B--2---:R-:W-:-:S13]  /*4f50*/  ISETP.GT.U32.AND P0, PT, R16, 0xc6, PT ;  /* 0x000000c61000780c */ /* 0x004fda0003f04070 */
[----:B------:R-:W-:Y:S05]  /*4f60*/  @P0 BREAK.RELIABLE B0 ;  /* 0x0000000000000942 */ /* 0x000fea0003800100 */
[----:B---34-:R-:W-:Y:S05]  /*4f70*/  @P0 BRA `(.L_x_196) ;  /* 0x0000000c00d40947 */ /* 0x018fea0003800000 */
[----:B------:R-:W-:-:S05]  /*4f80*/  IADD3 R10, P0, PT, R21, R12, RZ ;  /* 0x0000000c150a7210 */ /* 0x000fca0007f1e0ff */
[----:B------:R-:W-:-:S05]  /*4f90*/  IMAD.X R11, RZ, RZ, R3, P0 ;  /* 0x000000ffff0b7224 */ /* 0x000fca00000e0603 */
[----:B------:R-:W2:Y:S01]  /*4fa0*/  LDG.E.U8 R10, desc[UR36][R10.64] ;  /* 0x000000240a0a7981 */ /* 0x000ea2000c1e1100 */
[----:B------:R-:W-:Y:S01]  /*4fb0*/  BSSY.RECONVERGENT B3, `(.L_x_198) ;  /* 0x0000021000037945 */ /* 0x000fe20003800200 */
[----:B------:R-:W-:Y:S01]  /*4fc0*/  IMAD.MOV.U32 R20, RZ, RZ, 0x54 ;  /* 0x00000054ff147424 */ /* 0x000fe200078e00ff */
[----:B--2---:R-:W-:-:S13]  /*4fd0*/  ISETP.GT.AND P0, PT, R10, 0x60, PT ;  /* 0x000000600a00780c */ /* 0x004fda0003f04270 */
[----:B------:R-:W-:Y:S05]  /*4fe0*/  @!P0 BRA `(.L_x_199) ;  /* 0x0000000000308947 */ /* 0x000fea0003800000 */
[----:B------:R-:W-:-:S13]  /*4ff0*/  ISETP.GT.AND P0, PT, R10, 0x66, PT ;  /* 0x000000660a00780c */ /* 0x000fda0003f04270 */
[----:B------:R-:W-:Y:S05]  /*5000*/  @P0 BRA `(.L_x_200) ;  /* 0x0000000000140947 */ /* 0x000fea0003800000 */
[----:B------:R-:W-:-:S13]  /*5010*/  ISETP.NE.AND P0, PT, R10, 0x61, PT ;  /* 0x000000610a00780c */ /* 0x000fda0003f05270 */
[----:B------:R-:W-:Y:S05]  /*5020*/  @!P0 BRA `(.L_x_201) ;  /* 0x0000000000648947 */ /* 0x000fea0003800000 */
[----:B------:R-:W-:-:S13]  /*5030*/  ISETP.NE.AND P0, PT, R10, 0x63, PT ;  /* 0x000000630a00780c */ /* 0x000fda0003f05270 */
[----:B------:R-:W-:Y:S05]  /*5040*/  @!P0 BRA `(.L_x_202) ;  /* 0x0000000000308947 */ /* 0x000fea0003800000 */
[----:B------:R-:W-:Y:S05]  /*5050*/  BRA `(.L_x_203) ;  /* 0x0000000000447947 */ /* 0x000fea0003800000 */
.L_x_200:
[----:B------:R-:W-:-:S13]  /*5060*/  ISETP.NE.AND P0, PT, R10, 0x67, PT ;  /* 0x000000670a00780c */ /* 0x000fda0003f05270 */
[----:B------:R-:W-:Y:S05]  /*5070*/  @!P0 BRA `(.L_x_204) ;  /* 0x00000000004c8947 */ /* 0x000fea0003800000 */
[----:B------:R-:W-:-:S13]  /*5080*/  ISETP.NE.AND P0, PT, R10, 0x74, PT ;  /* 0x000000740a00780c */ /* 0x000fda0003f05270 */
[----:B------:R-:W-:Y:S05]  /*5090*/  @P0 BRA `(.L_x_203) ;  /* 0x0000000000340947 */ /* 0x000fea0003800000 */
[----:B------:R-:W-:Y:S05]  /*50a0*/  BRA `(.L_x_205) ;  /* 0x0000000000387947 */ /* 0x000fea0003800000 */
.L_x_199:
[----:B------:R-:W-:-:S13]  /*50b0*/  ISETP.GT.AND P0, PT, R10, 0x46, PT ;  /* 0x000000460a00780c */ /* 0x000fda0003f04270 */
[----:B------:R-:W-:Y:S05]  /*50c0*/  @P0 BRA `(.L_x_206) ;  /* 0x0000000000180947 */ /* 0x000fea0003800000 */
[----:B------:R-:W-:-:S13]  /*50d0*/  ISETP.NE.AND P0, PT, R10, 0x41, PT ;  /* 0x000000410a00780c */ /* 0x000fda0003f05270 */
[----:B------:R-:W-:Y:S05]  /*50e0*/  @!P0 BRA `(.L_x_201) ;  /* 0x0000000000348947 */ /* 0x000fea0003800000 */
[----:B------:R-:W-:-:S13]  /*50f0*/  ISETP.NE.AND P0, PT, R10, 0x43, PT ;  /* 0x000000430a00780c */ /* 0x000fda0003f05270 */
[----:B------:R-:W-:Y:S05]  /*5100*/  @P0 BRA `(.L_x_203) ;  /* 0x0000000000180947 */ /* 0x000fea0003800000 */
.L_x_202:
[----:B------:R-:W-:Y:S01]  /*5110*/  IMAD.MOV.U32 R20, RZ, RZ, 0x47 ;  /* 0x00000047ff147424 */ /* 0x000fe200078e00ff */
[----:B------:R-:W-:Y:S06]  /*5120*/  BRA `(.L_x_201) ;  /* 0x0000000000247947 */ /* 0x000fec0003800000 */
.L_x_206:
[----:B------:R-:W-:-:S13]  /*5130*/  ISETP.NE.AND P0, PT, R10, 0x47, PT ;  /* 0x000000470a00780c */ /* 0x000fda0003f05270 */
[----:B------:R-:W-:Y:S05]  /*5140*/  @!P0 BRA `(.L_x_204) ;  /* 0x0000000000188947 */ /* 0x000fea0003800000 */
[----:B------:R-:W-:-:S13]  /*5150*/  ISETP.NE.AND P0, PT, R10, 0x54, PT ;  /* 0x000000540a00780c */ /* 0x000fda0003f05270 */
[----:B------:R-:W-:Y:S05]  /*5160*/  @!P0 BRA `(.L_x_205) ;  /* 0x0000000000088947 */ /* 0x000fea0003800000 */
.L_x_203:
[----:B------:R-:W-:Y:S01]  /*5170*/  IMAD.MOV.U32 R20, RZ, RZ, 0x4e ;  /* 0x0000004eff147424 */ /* 0x000fe200078e00ff */
[----:B------:R-:W-:Y:S06]  /*5180*/  BRA `(.L_x_201) ;  /* 0x00000000000c7947 */ /* 0x000fec0003800000 */
.L_x_205:
[----:B------:R-:W-:Y:S01]  /*5190*/  IMAD.MOV.U32 R20, RZ, RZ, 0x41 ;  /* 0x00000041ff147424 */ /* 0x000fe200078e00ff */
[----:B------:R-:W-:Y:S06]  /*51a0*/  BRA `(.L_x_201) ;  /* 0x0000000000047947 */ /* 0x000fec0003800000 */
.L_x_204:
[----:B------:R-:W-:-:S07]  /*51b0*/  IMAD.MOV.U32 R20, RZ, RZ, 0x43 ;  /* 0x00000043ff147424 */ /* 0x000fce00078e00ff */
.L_x_201:
[----:B------:R-:W-:Y:S05]  /*51c0*/  BSYNC.RECONVERGENT B3 ;  /* 0x0000000000037941 */ /* 0x000fea0003800200 */
.L_x_198:
[----:B------:R-:W-:-:S05]  /*51d0*/  VIADD R11, R21, 0xffffffff ;  /* 0xffffffff150b7836 */ /* 0x000fca0000000000 */
        /* <DEDUP_REMOVED lines=14> */
.L_x_209:
[----:B------:R-:W-:-:S13]  /*52c0*/  ISETP.NE.AND P0, PT, R10, 0x74, PT ;  /* 0x000000740a00780c */ /* 0x000fda0003f05270 */
[----:B------:R-:W-:Y:S05]  /*52d0*/  @!P0 BRA `(.L_x_213) ;  /* 0x0000000000508947 */ /* 0x000fea0003800000 */
[----:B------:R-:W-:-:S13]  /*52e0*/  ISETP.NE.AND P0, PT, R10, 0x67, PT ;  /* 0x000000670a00780c */ /* 0x000fda0003f05270 */
[----:B------:R-:W-:Y:S05]  /*52f0*/  @P0 BRA `(.L_x_212) ;  /* 0x00000000003c0947 */ /* 0x000fea0003800000 */
[----:B------:R-:W-:Y:S05]  /*5300*/  BRA `(.L_x_214) ;  /* 0x0000000000407947 */ /* 0x000fea0003800000 */
.L_x_208:
[----:B------:R-:W-:-:S13]  /*5310*/  ISETP.GT.AND P0, PT, R10, 0x46, PT ;  /* 0x000000460a00780c */ /* 0x000fda0003f04270 */
[----:B------:R-:W-:Y:S05]  /*5320*/  @P0 BRA `(.L_x_215) ;  /* 0x0000000000200947 */ /* 0x000fea0003800000 */
[----:B------:R-:W-:-:S13]  /*5330*/  ISETP.NE.AND P0, PT, R10, 0x41, PT ;  /* 0x000000410a00780c */ /* 0x000fda0003f05270 */
[----:B------:R-:W-:Y:S05]  /*5340*/  @!P0 BRA `(.L_x_210) ;  /* 0x0000000000108947 */ /* 0x000fea0003800000 */
[----:B------:R-:W-:-:S13]  /*5350*/  ISETP.NE.AND P0, PT, R10, 0x43, PT ;  /* 0x000000430a00780c */ /* 0x000fda0003f05270 */
[----:B------:R-:W-:Y:S05]  /*5360*/  @P0 BRA `(.L_x_212) ;  /* 0x0000000000200947 */ /* 0x000fea0003800000 */
.L_x_211:
[----:B------:R-:W-:Y:S01]  /*5370*/  IMAD.MOV.U32 R24, RZ, RZ, 0x47 ;  /* 0x00000047ff187424 */ /* 0x000fe200078e00ff */
[----:B------:R-:W-:Y:S06]  /*5380*/  BRA `(.L_x_213) ;  /* 0x0000000000247947 */ /* 0x000fec0003800000 */
.L_x_210:
[----:B------:R-:W-:Y:S01]  /*5390*/  IMAD.MOV.U32 R24, RZ, RZ, 0x54 ;  /* 0x00000054ff187424 */ /* 0x000fe200078e00ff */
[----:B------:R-:W-:Y:S06]  /*53a0*/  BRA `(.L_x_213) ;  /* 0x00000000001c7947 */ /* 0x000fec0003800000 */
.L_x_215:
[----:B------:R-:W-:-:S13]  /*53b0*/  ISETP.NE.AND P0, PT, R10, 0x47, PT ;  /* 0x000000470a00780c */ /* 0x000fda0003f05270 */
[----:B------:R-:W-:Y:S05]  /*53c0*/  @!P0 BRA `(.L_x_214) ;  /* 0x0000000000108947 */ /* 0x000fea0003800000 */
[----:B------:R-:W-:-:S13]  /*53d0*/  ISETP.NE.AND P0, PT, R10, 0x54, PT ;  /* 0x000000540a00780c */ /* 0x000fda0003f05270 */
[----:B------:R-:W-:Y:S05]  /*53e0*/  @!P0 BRA `(.L_x_213) ;  /* 0x00000000000c8947 */ /* 0x000fea0003800000 */
.L_x_212:
[----:B------:R-:W-:Y:S01]  /*53f0*/  IMAD.MOV.U32 R24, RZ, RZ, 0x4e ;  /* 0x0000004eff187424 */ /* 0x000fe200078e00ff */
[----:B------:R-:W-:Y:S06]  /*5400*/  BRA `(.L_x_213) ;  /* 0x0000000000047947 */ /* 0x000fec0003800000 */
.L_x_214:
[----:B------:R-:W-:-:S07]  /*5410*/  IMAD.MOV.U32 R24, RZ, RZ, 0x43 ;  /* 0x00000043ff187424 */ /* 0x000fce00078e00ff */
.L_x_213:
[----:B------:R-:W-:Y:S05]  /*5420*/  BSYNC.RECONVERGENT B3 ;  /* 0x0000000000037941 */ /* 0x000fea0003800200 */
.L_x_207:
        /* <DEDUP_REMOVED lines=15> */
.L_x_218:
[----:B------:R-:W-:-:S13]  /*5520*/  ISETP.NE.AND P0, PT, R10, 0x74, PT ;  /* 0x000000740a00780c */ /* 0x000fda0003f05270 */
[----:B------:R-:W-:Y:S05]  /*5530*/  @!P0 BRA `(.L_x_222) ;  /* 0x0000000000508947 */ /* 0x000fea0003800000 */
[----:B------:R-:W-:-:S13]  /*5540*/  ISETP.NE.AND P0, PT, R10, 0x67, PT ;  /* 0x000000670a00780c */ /* 0x000fda0003f05270 */
[----:B------:R-:W-:Y:S05]  /*5550*/  @P0 BRA `(.L_x_221) ;  /* 0x00000000003c0947 */ /* 0x000fea0003800000 */
[----:B------:R-:W-:Y:S05]  /*5560*/  BRA `(.L_x_223) ;  /* 0x0000000000407947 */ /* 0x000fea0003800000 */
.L_x_217:
[----:B------:R-:W-:-:S13]  /*5570*/  ISETP.GT.AND P0, PT, R10, 0x46, PT ;  /* 0x000000460a00780c */ /* 0x000fda0003f04270 */
[----:B------:R-:W-:Y:S05]  /*5580*/  @P0 BRA `(.L_x_224) ;  /* 0x0000000000200947 */ /* 0x000fea0003800000 */
[----:B------:R-:W-:-:S13]  /*5590*/  ISETP.NE.AND P0, PT, R10, 0x41, PT ;  /* 0x000000410a00780c */ /* 0x000fda0003f05270 */
[----:B------:R-:W-:Y:S05]  /*55a0*/  @!P0 BRA `(.L_x_219) ;  /* 0x0000000000108947 */ /* 0x000fea0003800000 */
[----:B------:R-:W-:-:S13]  /*55b0*/  ISETP.NE.AND P0, PT, R10, 0x43, PT ;  /* 0x000000430a00780c */ /* 0x000fda0003f05270 */
[----:B------:R-:W-:Y:S05]  /*55c0*/  @P0 BRA `(.L_x_221) ;  /* 0x0000000000200947 */ /* 0x000fea0003800000 */
.L_x_220:
[----:B------:R-:W-:Y:S01]  /*55d0*/  IMAD.MOV.U32 R25, RZ, RZ, 0x47 ;  /* 0x00000047ff197424 */ /* 0x000fe200078e00ff */
[----:B------:R-:W-:Y:S06]  /*55e0*/  BRA `(.L_x_222) ;  /* 0x0000000000247947 */ /* 0x000fec0003800000 */
.L_x_219:
[----:B------:R-:W-:Y:S01]  /*55f0*/  IMAD.MOV.U32 R25, RZ, RZ, 0x54 ;  /* 0x00000054ff197424 */ /* 0x000fe200078e00ff */
[----:B------:R-:W-:Y:S06]  /*5600*/  BRA `(.L_x_222) ;  /* 0x00000000001c7947 */ /* 0x000fec0003800000 */
.L_x_224:
[----:B------:R-:W-:-:S13]  /*5610*/  ISETP.NE.AND P0, PT, R10, 0x47, PT ;  /* 0x000000470a00780c */ /* 0x000fda0003f05270 */
[----:B------:R-:W-:Y:S05]  /*5620*/  @!P0 BRA `(.L_x_223) ;  /* 0x0000000000108947 */ /* 0x000fea0003800000 */
[----:B------:R-:W-:-:S13]  /*5630*/  ISETP.NE.AND P0, PT, R10, 0x54, PT ;  /* 0x000000540a00780c */ /* 0x000fda0003f05270 */
[----:B------:R-:W-:Y:S05]  /*5640*/  @!P0 BRA `(.L_x_222) ;  /* 0x00000000000c8947 */ /* 0x000fea0003800000 */
.L_x_221:
[----:B------:R-:W-:Y:S01]  /*5650*/  IMAD.MOV.U32 R25, RZ, RZ, 0x4e ;  /* 0x0000004eff197424 */ /* 0x000fe200078e00ff */
[----:B------:R-:W-:Y:S06]  /*5660*/  BRA `(.L_x_222) ;  /* 0x0000000000047947 */ /* 0x000fec0003800000 */
.L_x_223:
[----:B------:R-:W-:-:S07]  /*5670*/  IMAD.MOV.U32 R25, RZ, RZ, 0x43 ;  /* 0x00000043ff197424 */ /* 0x000fce00078e00ff */
.L_x_222:
[----:B------:R-:W-:Y:S05]  /*5680*/  BSYNC.RECONVERGENT B3 ;  /* 0x0000000000037941 */ /* 0x000fea0003800200 */
.L_x_216:
[----:B------:R-:W-:Y:S01]  /*5690*/  PRMT R11, R20, 0x9910, RZ ;  /* 0x00009910140b7816 */ /* 0x000fe200000000ff */
[----:B------:R-:W-:Y:S01]  /*56a0*/  BSSY.RECONVERGENT B3, `(.L_x_225) ;  /* 0x0000014000037945 */ /* 0x000fe20003800200 */
[----:B------:R-:W-:Y:S02]  /*56b0*/  PLOP3.LUT P0, PT, PT, PT, PT, 0x8, 0x80 ;  /* 0x000000000080781c */ /* 0x000fe40003f0e170 */
[----:B------:R-:W-:-:S13]  /*56c0*/  ISETP.GT.AND P1, PT, R11, 0x46, PT ;  /* 0x000000460b00780c */ /* 0x000fda0003f24270 */
[----:B------:R-:W-:Y:S05]  /*56d0*/  @P1 BRA `(.L_x_226) ;  /* 0x00000000001c1947 */ /* 0x000fea0003800000 */
[----:B------:R-:W-:Y:S01]  /*56e0*/  ISETP.NE.AND P1, PT, R11, 0x41, PT ;  /* 0x000000410b00780c */ /* 0x000fe20003f25270 */
[----:B------:R-:W-:-:S12]  /*56f0*/  IMAD.MOV.U32 R10, RZ, RZ, RZ ;  /* 0x000000ffff0a7224 */ /* 0x000fd800078e00ff */
[----:B------:R-:W-:Y:S05]  /*5700*/  @!P1 BRA `(.L_x_227) ;  /* 0x0000000000349947 */ /* 0x000fea0003800000 */
[----:B------:R-:W-:-:S13]  /*5710*/  ISETP.NE.AND P1, PT, R11, 0x43, PT ;  /* 0x000000430b00780c */ /* 0x000fda0003f25270 */
[----:B------:R-:W-:Y:S05]  /*5720*/  @P1 BRA `(.L_x_228) ;  /* 0x00000000001c1947 */ /* 0x000fea0003800000 */
[----:B------:R-:W-:Y:S01]  /*5730*/  IMAD.MOV.U32 R10, RZ, RZ, 0x10 ;  /* 0x00000010ff0a7424 */ /* 0x000fe200078e00ff */
[----:B------:R-:W-:Y:S06]  /*5740*/  BRA `(.L_x_227) ;  /* 0x0000000000247947 */ /* 0x000fec0003800000 */
.L_x_226:
[----:B------:R-:W-:-:S13]  /*5750*/  ISETP.NE.AND P1, PT, R11, 0x47, PT ;  /* 0x000000470b00780c */ /* 0x000fda0003f25270 */
[----:B------:R-:W-:Y:S01]  /*5760*/  @!P1 IMAD.MOV.U32 R10, RZ, RZ, 0x20 ;  /* 0x00000020ff0a9424 */ /* 0x000fe200078e00ff */
[----:B------:R-:W-:Y:S06]  /*5770*/  @!P1 BRA `(.L_x_227) ;  /* 0x0000000000189947 */ /* 0x000fec0003800000 */
[----:B------:R-:W-:-:S13]  /*5780*/  ISETP.NE.AND P1, PT, R11, 0x54, PT ;  /* 0x000000540b00780c */ /* 0x000fda0003f25270 */
[----:B------:R-:W-:Y:S05]  /*5790*/  @!P1 BRA `(.L_x_229) ;  /* 0x00000000000c9947 */ /* 0x000fea0003800000 */
.L_x_228:
[----:B------:R-:W-:Y:S01]  /*57a0*/  PLOP3.LUT P0, PT, PT, PT, PT, 0x80, 0x8 ;  /* 0x000000000008781c */ /* 0x000fe20003f0f070 */
[----:B------:R-:W-:Y:S01]  /*57b0*/  IMAD.MOV.U32 R10, RZ, RZ, -0x10 ;  /* 0xfffffff0ff0a7424 */ /* 0x000fe200078e00ff */
[----:B------:R-:W-:Y:S11]  /*57c0*/  BRA `(.L_x_227) ;  /* 0x0000000000047947 */ /* 0x000ff60003800000 */
.L_x_229:
[----:B------:R-:W-:-:S07]  /*57d0*/  IMAD.MOV.U32 R10, RZ, RZ, 0x30 ;  /* 0x00000030ff0a7424 */ /* 0x000fce00078e00ff */
.L_x_227:
[----:B------:R-:W-:Y:S05]  /*57e0*/  BSYNC.RECONVERGENT B3 ;  /* 0x0000000000037941 */ /* 0x000fea0003800200 */
.L_x_225:
[----:B------:R-:W-:Y:S04]  /*57f0*/  BSSY.RECONVERGENT B4, `(.L_x_230) ;  /* 0x0000067000047945 */ /* 0x000fe80003800200 */
[----:B------:R-:W-:Y:S01]  /*5800*/  BSSY.RELIABLE B3, `(.L_x_231) ;  /* 0x000005e000037945 */ /* 0x000fe20003800100 */
[----:B------:R-:W-:-:S03]  /*5810*/  IMAD.MOV.U32 R23, RZ, RZ, 0x58 ;  /* 0x00000058ff177424 */ /* 0x000fc600078e00ff */
[----:B------:R-:W-:Y:S05]  /*5820*/  @P0 BRA `(.L_x_232) ;  /* 0x00000004006c0947 */ /* 0x000fea0003800000 */
        /* <DEDUP_REMOVED lines=12> */
.L_x_234:
[----:B------:R-:W-:-:S13]  /*58f0*/  ISETP.NE.AND P1, PT, R11, 0x47, PT ;  /* 0x000000470b00780c */ /* 0x000fda0003f25270 */
[----:B------:R-:W-:Y:S05]  /*5900*/  @!P1 BRA `(.L_x_237) ;  /* 0x0000000000189947 */ /* 0x000fea0003800000 */
[----:B------:R-:W-:-:S13]  /*5910*/  ISETP.NE.AND P1, PT, R11, 0x54, PT ;  /* 0x000000540b00780c */ /* 0x000fda0003f25270 */
[----:B------:R-:W-:Y:S01]  /*5920*/  @!P1 IMAD.MOV.U32 R27, RZ, RZ, 0xc ;  /* 0x0000000cff1b9424 */ /* 0x000fe200078e00ff */
[----:B------:R-:W-:Y:S06]  /*5930*/  @!P1 BRA `(.L_x_235) ;  /* 0x0000000000109947 */ /* 0x000fec0003800000 */
.L_x_236:
[----:B------:R-:W-:Y:S01]  /*5940*/  PLOP3.LUT P0, PT, PT, PT, PT, 0x80, 0x8 ;  /* 0x000000000008781c */ /* 0x000fe20003f0f070 */
[----:B------:R-:W-:Y:S01]  /*5950*/  IMAD.MOV.U32 R27, RZ, RZ, -0x4 ;  /* 0xfffffffcff1b7424 */ /* 0x000fe200078e00ff */
[----:B------:R-:W-:Y:S11]  /*5960*/  BRA `(.L_x_235) ;  /* 0x0000000000047947 */ /* 0x000ff60003800000 */
.L_x_237:
[----:B------:R-:W-:-:S07]  /*5970*/  IMAD.MOV.U32 R27, RZ, RZ, 0x8 ;  /* 0x00000008ff1b7424 */ /* 0x000fce00078e00ff */
.L_x_235:
[----:B------:R-:W-:Y:S05]  /*5980*/  BSYNC.RECONVERGENT B5 ;  /* 0x0000000000057941 */ /* 0x000fea0003800200 */
.L_x_233:
[----:B------:R-:W-:Y:S05]  /*5990*/  @P0 BRA `(.L_x_232) ;  /* 0x0000000400100947 */ /* 0x000fea0003800000 */
[----:B------:R-:W-:Y:S01]  /*59a0*/  PRMT R11, R25, 0x9910, RZ ;  /* 0x00009910190b7816 */ /* 0x000fe200000000ff */
[----:B------:R-:W-:Y:S01]  /*59b0*/  BSSY.RECONVERGENT B5, `(.L_x_238) ;  /* 0x0000015000057945 */ /* 0x000fe20003800200 */
[----:B------:R-:W-:Y:S02]  /*59c0*/  PLOP3.LUT P0, PT, PT, PT, PT, 0x8, 0x80 ;  /* 0x000000000080781c */ /* 0x000fe40003f0e170 */
[----:B------:R-:W-:Y:S02]  /*59d0*/  ISETP.GT.AND P1, PT, R11, 0x46, PT ;  /* 0x000000460b00780c */ /* 0x000fe40003f24270 */
[----:B------:R-:W-:-:S11]  /*59e0*/  LOP3.LUT R27, R27, R10, RZ, 0xfc, !PT ;  /* 0x0000000a1b1b7212 */ /* 0x000fd600078efcff */
        /* <DEDUP_REMOVED lines=8> */
.L_x_239:
[----:B------:R-:W-:-:S13]  /*5a70*/  ISETP.NE.AND P1, PT, R11, 0x47, PT ;  /* 0x000000470b00780c */ /* 0x000fda0003f25270 */
[----:B------:R-:W-:Y:S05]  /*5a80*/  @!P1 BRA `(.L_x_242) ;  /* 0x0000000000189947 */ /* 0x000fea0003800000 */
[----:B------:R-:W-:-:S13]  /*5a90*/  ISETP.NE.AND P1, PT, R11, 0x54, PT ;  /* 0x000000540b00780c */ /* 0x000fda0003f25270 */
[----:B------:R-:W-:Y:S01]  /*5aa0*/  @!P1 IMAD.MOV.U32 R10, RZ, RZ, 0x3 ;  /* 0x00000003ff0a9424 */ /* 0x000fe200078e00ff */
[----:B------:R-:W-:Y:S06]  /*5ab0*/  @!P1 BRA `(.L_x_240) ;  /* 0x0000000000109947 */ /* 0x000fec0003800000 */
.L_x_241:
[----:B------:R-:W-:Y:S01]  /*5ac0*/  PLOP3.LUT P0, PT, PT, PT, PT, 0x80, 0x8 ;  /* 0x000000000008781c */ /* 0x000fe20003f0f070 */
[----:B------:R-:W-:Y:S01]  /*5ad0*/  IMAD.MOV.U32 R10, RZ, RZ, -0x1 ;  /* 0xffffffffff0a7424 */ /* 0x000fe200078e00ff */
[----:B------:R-:W-:Y:S11]  /*5ae0*/  BRA `(.L_x_240) ;  /* 0x0000000000047947 */ /* 0x000ff60003800000 */
.L_x_242:
[----:B------:R-:W-:-:S07]  /*5af0*/  IMAD.MOV.U32 R10, RZ, RZ, 0x2 ;  /* 0x00000002ff0a7424 */ /* 0x000fce00078e00ff */
.L_x_240:
[----:B------:R-:W-:Y:S05]  /*5b00*/  BSYNC.RECONVERGENT B5 ;  /* 0x0000000000057941 */ /* 0x000fea0003800200 */
.L_x_238:
[----:B------:R-:W-:Y:S05]  /*5b10*/  @P0 BRA `(.L_x_232) ;  /* 0x0000000000b00947 */ /* 0x000fea0003800000 */
[----:B------:R-:W-:-:S04]  /*5b20*/  LOP3.LUT R10, R10, R27, RZ, 0xfc, !PT ;  /* 0x0000001b0a0a7212 */ /* 0x000fc800078efcff */
[----:B------:R-:W2:Y:S02]  /*5b30*/  LDC.U8 R23, c[0x3][R10] ;  /* 0x00c000000a177b82 */ /* 0x000ea40000000000 */
[----:B--2---:R-:W-:-:S13]  /*5b40*/  ISETP.NE.AND P0, PT, R23, 0x2a, PT ;  /* 0x0000002a1700780c */ /* 0x004fda0003f05270 */
        /* <DEDUP_REMOVED lines=11> */
[----:B--2---:R-:W-:Y:S01]  /*5c00*/  IMAD.WIDE R10, R17, 0xce, R6 ;  /* 0x000000ce110a7825 */ /* 0x004fe200078e0206 */
[----:B------:R-:W-:-:S03]  /*5c10*/  UMOV UR4, URZ ;  /* 0x000000ff00047c82 */ /* 0x000fc60008000000 */
[----:B------:R-:W-:Y:S02]  /*5c20*/  IMAD.MOV.U32 R16, RZ, RZ, R8 ;  /* 0x000000ffff107224 */ /* 0x000fe400078e0008 */
[----:B------:R-:W-:Y:S02]  /*5c30*/  IMAD.MOV.U32 R24, RZ, RZ, R10 ;  /* 0x000000ffff187224 */ /* 0x000fe400078e000a */
[----:B------:R-:W-:Y:S02]  /*5c40*/  IMAD.MOV.U32 R25, RZ, RZ, R11 ;  /* 0x000000ffff197224 */ /* 0x000fe400078e000b */
[----:B------:R-:W-:-:S07]  /*5c50*/  IMAD.MOV.U32 R23, RZ, RZ, R9 ;  /* 0x000000ffff177224 */ /* 0x000fce00078e0009 */
.L_x_245:
[----:B--2---:R-:W-:Y:S02]  /*5c60*/  IMAD.MOV.U32 R10, RZ, RZ, R24 ;  /* 0x000000ffff0a7224 */ /* 0x004fe400078e0018 */
[----:B------:R-:W-:-:S05]  /*5c70*/  IMAD.MOV.U32 R11, RZ, RZ, R25 ;  /* 0x000000ffff0b7224 */ /* 0x000fca00078e0019 */
[----:B------:R2:W3:Y:S01]  /*5c80*/  LDG.E.U16 R17, desc[UR36][R10.64] ;  /* 0x000000240a117981 */ /* 0x0004e2000c1e1500 */
[----:B------:R-:W-:Y:S01]  /*5c90*/  UISETP.GE.U32.AND UP0, UPT, UR4, 0x66, UPT ;  /* 0x000000660400788c */ /* 0x000fe2000bf06070 */
[----:B------:R-:W-:Y:S01]  /*5ca0*/  IADD3 R24, P1, PT, R24, 0x2, RZ ;  /* 0x0000000218187810 */ /* 0x000fe20007f3e0ff */
[----:B------:R-:W-:-:S04]  /*5cb0*/  UIADD3 UR5, UPT, UPT, UR4, 0x1, URZ ;  /* 0x0000000104057890 */ /* 0x000fc8000fffe0ff */
[----:B------:R-:W-:Y:S02]  /*5cc0*/  IMAD.X R25, RZ, RZ, R25, P1 ;  /* 0x000000ffff197224 */ /* 0x000fe400008e0619 */
[----:B--2---:R-:W-:Y:S01]  /*5cd0*/  IMAD.MOV.U32 R10, RZ, RZ, R16 ;  /* 0x000000ffff0a7224 */ /* 0x004fe200078e0010 */
[----:B------:R-:W-:Y:S01]  /*5ce0*/  IADD3 R16, P0, PT, R16, 0x2, RZ ;  /* 0x0000000210107810 */ /* 0x000fe20007f1e0ff */
[----:B------:R-:W-:Y:S01]  /*5cf0*/  IMAD.MOV.U32 R11, RZ, RZ, R23 ;  /* 0x000000ffff0b7224 */ /* 0x000fe200078e0017 */
[----:B------:R-:W-:-:S03]  /*5d00*/  UMOV UR4, UR5 ;  /* 0x0000000500047c82 */ /* 0x000fc60008000000 */
[----:B------:R-:W-:Y:S01]  /*5d10*/  IMAD.X R23, RZ, RZ, R23, P0 ;  /* 0x000000ffff177224 */ /* 0x000fe200000e0617 */
[----:B---3--:R2:W-:Y:S01]  /*5d20*/  STG.E.U16 desc[UR36][R10.64], R17 ;  /* 0x000000110a007986 */ /* 0x0085e2000c101524 */
[----:B------:R-:W-:Y:S06]  /*5d30*/  BRA.U !UP0, `(.L_x_245) ;  /* 0xfffffffd08c87547 */ /* 0x000fec000b83ffff */
[----:B--2---:R-:W-:Y:S01]  /*5d40*/  VIADD R11, R21, 0xfffffffd ;  /* 0xfffffffd150b7836 */ /* 0x004fe20000000000 */
[----:B------:R3:W-:Y:S04]  /*5d50*/  STG.E.U8 desc[UR36][R8.64+0xca], R15 ;  /* 0x0000ca0f08007986 */ /* 0x0007e8000c101124 */
[----:B------:R3:W-:Y:S04]  /*5d60*/  STG.E.U16 desc[UR36][R8.64+0xc8], RZ ;  /* 0x0000c8ff08007986 */ /* 0x0007e8000c101524 */
[----:B------:R3:W-:Y:S01]  /*5d70*/  STG.E.U16 desc[UR36][R8.64+0xcc], R11 ;  /* 0x0000cc0b08007986 */ /* 0x0007e2000c101524 */
[----:B------:R-:W-:Y:S05]  /*5d80*/  BRA `(.L_x_244) ;  /* 0x0000000000347947 */ /* 0x000fea0003800000 */
.L_x_243:
[----:B------:R-:W-:Y:S01]  /*5d90*/  VIADD R11, R21, 0xfffffffd ;  /* 0xfffffffd150b7836 */ /* 0x000fe20000000000 */
[----:B------:R4:W-:Y:S01]  /*5da0*/  STG.E.U16 desc[UR36][R8.64+0xc8], RZ ;  /* 0x0000c8ff08007986 */ /* 0x0009e2000c101524 */
[----:B------:R-:W-:-:S03]  /*5db0*/  IMAD.MOV.U32 R20, RZ, RZ, R17 ;  /* 0x000000ffff147224 */ /* 0x000fc600078e0011 */
[----:B------:R4:W-:Y:S01]  /*5dc0*/  STG.E.U16 desc[UR36][R8.64+0xcc], R11 ;  /* 0x0000cc0b08007986 */ /* 0x0009e2000c101524 */
[----:B------:R-:W-:Y:S05]  /*5dd0*/  BRA `(.L_x_244) ;  /* 0x0000000000207947 */ /* 0x000fea0003800000 */
.L_x_232:
[----:B------:R-:W-:Y:S05]  /*5de0*/  BSYNC.RELIABLE B3 ;  /* 0x0000000000037941 */ /* 0x000fea0003800100 */
.L_x_231:
[C---:B------:R-:W-:Y:S01]  /*5df0*/  LOP3.LUT R11, R16.reuse, 0xffff, RZ, 0xc0, !PT ;  /* 0x0000ffff100b7812 */ /* 0x040fe200078ec0ff */
[----:B------:R-:W-:Y:S02]  /*5e00*/  VIADD R25, R16, 0x1 ;  /* 0x0000000110197836 */ /* 0x000fe40000000000 */
[----:B------:R-:W-:Y:S01]  /*5e10*/  IMAD.MOV.U32 R20, RZ, RZ, R17 ;  /* 0x000000ffff147224 */ /* 0x000fe200078e0011 */
[----:B------:R-:W-:Y:S02]  /*5e20*/  IADD3 R10, P0, PT, R8, R11, RZ ;  /* 0x0000000b080a7210 */ /* 0x000fe40007f1e0ff */
[----:B------:R2:W-:Y:S03]  /*5e30*/  STG.E.U16 desc[UR36][R8.64+0xc8], R25 ;  /* 0x0000c81908007986 */ /* 0x0005e6000c101524 */
[----:B------:R-:W-:-:S05]  /*5e40*/  IMAD.X R11, RZ, RZ, R9, P0 ;  /* 0x000000ffff0b7224 */ /* 0x000fca00000e0609 */
[----:B------:R2:W-:Y:S03]  /*5e50*/  STG.E.U8 desc[UR36][R10.64], R23 ;  /* 0x000000170a007986 */ /* 0x0005e6000c101124 */
.L_x_244:
[----:B------:R-:W-:Y:S05]  /*5e60*/  BSYNC.RECONVERGENT B4 ;  /* 0x0000000000047941 */ /* 0x000fea0003800200 */
.L_x_230:
[C---:B------:R-:W-:Y:S01]  /*5e70*/  ISETP.GT.U32.AND P0, PT, R21.reuse, 0x4, PT ;  /* 0x000000041500780c */ /* 0x040fe20003f04070 */
[----:B-1----:R-:W-:-:S12]  /*5e80*/  VIADD R21, R21, 0xfffffffd ;  /* 0xfffffffd15157836 */ /* 0x002fd80000000000 */
[----:B------:R-:W-:Y:S05]  /*5e90*/  @P0 BRA `(.L_x_246) ;  /* 0xfffffff000240947 */ /* 0x000fea000383ffff */
[----:B------:R-:W-:Y:S05]  /*5ea0*/  BSYNC.RELIABLE B0 ;  /* 0x0000000000007941 */ /* 0x000fea0003800100 */
.L_x_197:
[----:B------:R1:W5:Y:S01]  /*5eb0*/  LDG.E.U16 R16, desc[UR36][R8.64+0xc8] ;  /* 0x0000c82408107981 */ /* 0x000362000c1e1500 */
[----:B------:R-:W-:-:S07]  /*5ec0*/  IMAD.MOV.U32 R17, RZ, RZ, R20 ;  /* 0x000000ffff117224 */ /* 0x000fce00078e0014 */
.L_x_196:
[----:B------:R-:W-:Y:S05]  /*5ed0*/  BSYNC.RECONVERGENT B1 ;  /* 0x0000000000017941 */ /* 0x000fea0003800200 */
.L_x_195:
[----:B--2345:R-:W-:-:S04]  /*5ee0*/  LOP3.LUT R11, R16, 0xffff, RZ, 0xc0, !PT ;  /* 0x0000ffff100b7812 */ /* 0x03cfc800078ec0ff */
[----:B------:R-:W-:-:S13]  /*5ef0*/  ISETP.GE.U32.AND P0, PT, R11, 0x14, PT ;  /* 0x000000140b00780c */ /* 0x000fda0003f06070 */
[----:B-1----:R-:W-:Y:S01]  /*5f00*/  @P0 IADD3 R8, P1, PT, R8, R11, RZ ;  /* 0x0000000b08080210 */ /* 0x002fe20007f3e0ff */
[----:B------:R-:W-:-:S04]  /*5f10*/  @P0 VIADD R17, R17, 0x1 ;  /* 0x0000000111110836 */ /* 0x000fc80000000000 */
[----:B------:R-:W-:Y:S01]  /*5f20*/  @P0 IMAD.X R9, RZ, RZ, R9, P1 ;  /* 0x000000ffff090224 */ /* 0x000fe200008e0609 */
[C---:B------:R-:W-:Y:S01]  /*5f30*/  ISETP.LT.U32.AND P1, PT, R14.reuse, 0x2, PT ;  /* 0x000000020e00780c */ /* 0x040fe20003f21070 */
[----:B------:R-:W-:-:S03]  /*5f40*/  VIADD R14, R14, 0x1 ;  /* 0x000000010e0e7836 */ /* 0x000fc60000000000 */
[----:B------:R1:W-:Y:S01]  /*5f50*/  @P0 STG.E.U8 desc[UR36][R8.64], RZ ;  /* 0x000000ff08000986 */ /* 0x0003e2000c101124 */
[----:B------:R-:W-:-:S13]  /*5f60*/  ISETP.GE.AND P0, PT, R17, 0x6, PT ;  /* 0x000000061100780c */ /* 0x000fda0003f06270 */
[----:B-1----:R-:W-:Y:S05]  /*5f70*/  @!P0 BRA P1, `(.L_x_247) ;  /* 0xffffffec00bc8947 */ /* 0x002fea000083ffff */
.L_x_194:
[----:B------:R-:W-:Y:S05]  /*5f80*/  BSYNC.RECONVERGENT B2 ;  /* 0x0000000000027941 */ /* 0x000fea0003800200 */
.L_x_193:
[----:B------:R-:W-:Y:S05]  /*5f90*/  WARPSYNC.ALL ;  /* 0x0000000000007948 */ /* 0x000fea0003800000 */
[----:B0-----:R-:W0:Y:S01]  /*5fa0*/  LDC.64 R4, c[0x0][0x3a8] ;  /* 0x0000ea00ff047b82 */ /* 0x001e220000000a00 */
[C---:B------:R-:W-:Y:S01]  /*5fb0*/  ISETP.NE.AND P0, PT, R13.reuse, RZ, PT ;  /* 0x000000ff0d00720c */ /* 0x040fe20003f05270 */
[----:B0-----:R-:W-:-:S05]  /*5fc0*/  IMAD.WIDE R4, R13, 0x4, R4 ;  /* 0x000000040d047825 */ /* 0x001fca00078e0204 */
[----:B------:R0:W-:Y:S07]  /*5fd0*/  STG.E desc[UR36][R4.64], R17 ;  /* 0x0000001104007986 */ /* 0x0001ee000c101924 */
[----:B------:R-:W-:Y:S05]  /*5fe0*/  @P0 EXIT ;  /* 0x000000000000094d */ /* 0x000fea0003800000 */
[----:B------:R-:W1:Y:S01]  /*5ff0*/  LDC.64 R10, c[0x4][0x8] ;  /* 0x01000200ff0a7b82 */ /* 0x000e620000000a00 */
[----:B------:R-:W-:Y:S01]  /*6000*/  IMAD.MOV.U32 R16, RZ, RZ, 0xfe ;  /* 0x000000feff107424 */ /* 0x000fe200078e00ff */
[----:B------:R-:W-:Y:S01]  /*6010*/  MOV R3, 0x20 ;  /* 0x0000002000037802 */ /* 0x000fe20000000f00 */
[----:B------:R2:W-:Y:S01]  /*6020*/  STL [R1+0x10], R0 ;  /* 0x0000100001007387 */ /* 0x0005e20000100800 */
[----:B------:R-:W0:Y:S01]  /*6030*/  LDCU.64 UR4, c[0x4][URZ] ;  /* 0x01000000ff0477ac */ /* 0x000e220008000a00 */
[----:B------:R-:W-:Y:S02]  /*6040*/  IMAD.MOV.U32 R6, RZ, RZ, R22 ;  /* 0x000000ffff067224 */ /* 0x000fe400078e0016 */
[----:B------:R2:W-:Y:S01]  /*6050*/  STL.64 [R1+0x8], R16 ;  /* 0x0000081001007387 */ /* 0x0005e20000100a00 */
[----:B------:R2:W3:Y:S01]  /*6060*/  LDC.64 R8, c[0x4][R3] ;  /* 0x0100000003087b82 */ /* 0x0004e20000000a00 */
[----:B------:R-:W-:Y:S02]  /*6070*/  IMAD.MOV.U32 R7, RZ, RZ, R2 ;  /* 0x000000ffff077224 */ /* 0x000fe400078e0002 */
[----:B0-----:R-:W-:Y:S01]  /*6080*/  IMAD.U32 R4, RZ, RZ, UR4 ;  /* 0x00000004ff047e24 */ /* 0x001fe2000f8e00ff */
[----:B-1----:R2:W-:Y:S01]  /*6090*/  STL.64 [R1], R10 ;  /* 0x0000000a01007387 */ /* 0x0025e20000100a00 */
[----:B------:R-:W-:-:S07]  /*60a0*/  IMAD.U32 R5, RZ, RZ, UR5 ;  /* 0x00000005ff057e24 */ /* 0x000fce000f8e00ff */
[----:B------:R-:W-:-:S07]  /*60b0*/  LEPC R20, `(.L_x_248) ;  /* 0x000000001014794e */ /* 0x000fce0000000000 */
[----:B--23--:R-:W-:Y:S05]  /*60c0*/  CALL.ABS.NOINC R8 ;  /* 0x0000000008007343 */ /* 0x00cfea0003c00000 */
.L_x_248:
[----:B------:R-:W-:-:S13]  /*60d0*/  ISETP.GE.AND P0, PT, R17, 0x1, PT ;  /* 0x000000011100780c */ /* 0x000fda0003f06270 */
[----:B------:R-:W-:Y:S05]  /*60e0*/  @!P0 EXIT ;  /* 0x000000000000894d */ /* 0x000fea0003800000 */
[C---:B------:R-:W-:Y:S01]  /*60f0*/  ISETP.GE.U32.AND P0, PT, R17.reuse, 0x4, PT ;  /* 0x000000041100780c */ /* 0x040fe20003f06070 */
[----:B------:R-:W-:Y:S01]  /*6100*/  BSSY.RECONVERGENT B6, `(.L_x_249) ;  /* 0x0000052000067945 */ /* 0x000fe20003800200 */
[----:B------:R-:W-:Y:S01]  /*6110*/  LOP3.LUT R26, R17, 0x3, RZ, 0xc0, !PT ;  /* 0x00000003111a7812 */ /* 0x000fe200078ec0ff */
[----:B------:R-:W-:-:S10]  /*6120*/  IMAD.MOV.U32 R25, RZ, RZ, RZ ;  /* 0x000000ffff197224 */ /* 0x000fd400078e00ff */
[----:B------:R-:W-:Y:S05]  /*6130*/  @!P0 BRA `(.L_x_250) ;  /* 0x0000000400388947 */ /* 0x000fea0003800000 */
[----:B------:R-:W0:Y:S01]  /*6140*/  LDCU.64 UR4, c[0x0][0x3a0] ;  /* 0x00007400ff0477ac */ /* 0x000e220008000a00 */
[----:B------:R-:W-:-:S05]  /*6150*/  LOP3.LUT R25, R17, 0x7ffffffc, RZ, 0xc0, !PT ;  /* 0x7ffffffc11197812 */ /* 0x000fca00078ec0ff */
[----:B------:R-:W-:Y:S01]  /*6160*/  IMAD.MOV R24, RZ, RZ, -R25 ;  /* 0x000000ffff187224 */ /* 0x000fe200078e0a19 */
[----:B0-----:R-:W-:-:S04]  /*6170*/  IADD3 R16, P1, PT, R18, UR4, RZ ;  /* 0x0000000412107c10 */ /* 0x001fc8000ff3e0ff */
[----:B------:R-:W-:-:S04]  /*6180*/  IADD3 R16, P0, PT, R16, 0x336, RZ ;  /* 0x0000033610107810 */ /* 0x000fc80007f1e0ff */
[----:B------:R-:W-:-:S09]  /*6190*/  IADD3.X R17, PT, PT, RZ, UR5, R19, P0, P1 ;  /* 0x00000005ff117c10 */ /* 0x000fd200087e2413 */
.L_x_255:
[----:B------:R-:W2:Y:S01]  /*61a0*/  LDG.E.S8 R13, desc[UR36][R16.64+-0x26c] ;  /* 0xfffd9424100d7981 */ /* 0x000ea2000c1e1300 */
[----:B------:R-:W0:Y:S03]  /*61b0*/  LDC.64 R14, c[0x4][0x8] ;  /* 0x01000200ff0e7b82 */ /* 0x000e260000000a00 */
[----:B------:R-:W3:Y:S04]  /*61c0*/  LDG.E.U16 R10, desc[UR36][R16.64+-0x26e] ;  /* 0xfffd9224100a7981 */ /* 0x000ee8000c1e1500 */
[----:B------:R-:W3:Y:S01]  /*61d0*/  LDG.E.U16 R11, desc[UR36][R16.64+-0x26a] ;  /* 0xfffd9624100b7981 */ /* 0x000ee2000c1e1500 */
[----:B------:R-:W-:Y:S01]  /*61e0*/  IMAD.MOV.U32 R12, RZ, RZ, 0x100 ;  /* 0x00000100ff0c7424 */ /* 0x000fe200078e00ff */
[----:B------:R-:W-:Y:S01]  /*61f0*/  MOV R23, 0x20 ;  /* 0x0000002000177802 */ /* 0x000fe20000000f00 */
[----:B------:R-:W1:Y:S01]  /*6200*/  LDCU.64 UR4, c[0x4][0x10] ;  /* 0x01000200ff0477ac */ /* 0x000e620008000a00 */
[----:B------:R-:W-:-:S02]  /*6210*/  VIADD R24, R24, 0x4 ;  /* 0x0000000418187836 */ /* 0x000fc40000000000 */
[----:B------:R4:W2:Y:S01]  /*6220*/  LDC.64 R8, c[0x4][R23] ;  /* 0x0100000017087b82 */ /* 0x0008a20000000a00 */
[----:B------:R-:W-:Y:S02]  /*6230*/  IMAD.MOV.U32 R6, RZ, RZ, R22 ;  /* 0x000000ffff067224 */ /* 0x000fe400078e0016 */
[----:B------:R-:W-:Y:S01]  /*6240*/  ISETP.NE.AND P0, PT, R24, RZ, PT ;  /* 0x000000ff1800720c */ /* 0x000fe20003f05270 */
[----:B------:R-:W-:-:S03]  /*6250*/  IMAD.MOV.U32 R7, RZ, RZ, R2 ;  /* 0x000000ffff077224 */ /* 0x000fc600078e0002 */
[----:B------:R-:W-:Y:S01]  /*6260*/  P2R R0, PR, RZ, 0x1 ;  /* 0x00000001ff007803 */ /* 0x000fe20000000000 */
[----:B0-----:R4:W-:Y:S01]  /*6270*/  STL.64 [R1], R14 ;  /* 0x0000000e01007387 */ /* 0x0019e20000100a00 */
[----:B-1----:R-:W-:Y:S02]  /*6280*/  IMAD.U32 R4, RZ, RZ, UR4 ;  /* 0x00000004ff047e24 */ /* 0x002fe4000f8e00ff */
[----:B------:R-:W-:Y:S01]  /*6290*/  IMAD.U32 R5, RZ, RZ, UR5 ;  /* 0x00000005ff057e24 */ /* 0x000fe2000f8e00ff */
[----:B--2---:R4:W-:Y:S04]  /*62a0*/  STL.64 [R1+0x8], R12 ;  /* 0x0000080c01007387 */ /* 0x0049e80000100a00 */
[----:B---3--:R4:W-:Y:S02]  /*62b0*/  STL.64 [R1+0x10], R10 ;  /* 0x0000100a01007387 */ /* 0x0089e40000100a00 */
[----:B------:R-:W-:-:S07]  /*62c0*/  LEPC R20, `(.L_x_251) ;  /* 0x000000001014794e */ /* 0x000fce0000000000 */
[----:B----4-:R-:W-:Y:S05]  /*62d0*/  CALL.ABS.NOINC R8 ;  /* 0x0000000008007343 */ /* 0x010fea0003c00000 */
.L_x_251:
[----:B------:R-:W2:Y:S01]  /*62e0*/  LDG.E.S8 R15, desc[UR36][R16.64+-0x19e] ;  /* 0xfffe6224100f7981 */ /* 0x000ea2000c1e1300 */
[----:B------:R-:W0:Y:S03]  /*62f0*/  LDC.64 R12, c[0x4][0x8] ;  /* 0x01000200ff0c7b82 */ /* 0x000e260000000a00 */
[----:B------:R-:W3:Y:S04]  /*6300*/  LDG.E.U16 R10, desc[UR36][R16.64+-0x1a0] ;  /* 0xfffe6024100a7981 */ /* 0x000ee8000c1e1500 */
[----:B------:R-:W3:Y:S01]  /*6310*/  LDG.E.U16 R11, desc[UR36][R16.64+-0x19c] ;  /* 0xfffe6424100b7981 */ /* 0x000ee2000c1e1500 */
[----:B------:R-:W-:Y:S01]  /*6320*/  IMAD.MOV.U32 R14, RZ, RZ, 0x100 ;  /* 0x00000100ff0e7424 */ /* 0x000fe200078e00ff */
[----:B------:R1:W4:Y:S01]  /*6330*/  LDC.64 R8, c[0x4][R23] ;  /* 0x0100000017087b82 */ /* 0x0003220000000a00 */
[----:B------:R-:W5:Y:S01]  /*6340*/  LDCU.64 UR4, c[0x4][0x10] ;  /* 0x01000200ff0477ac */ /* 0x000f620008000a00 */
[----:B------:R-:W-:-:S02]  /*6350*/  IMAD.MOV.U32 R6, RZ, RZ, R22 ;  /* 0x000000ffff067224 */ /* 0x000fc400078e0016 */
[----:B------:R-:W-:Y:S01]  /*6360*/  IMAD.MOV.U32 R7, RZ, RZ, R2 ;  /* 0x000000ffff077224 */ /* 0x000fe200078e0002 */
[----:B0-----:R1:W-:Y:S01]  /*6370*/  STL.64 [R1], R12 ;  /* 0x0000000c01007387 */ /* 0x0013e20000100a00 */
[----:B-----5:R-:W-:Y:S02]  /*6380*/  IMAD.U32 R4, RZ, RZ, UR4 ;  /* 0x00000004ff047e24 */ /* 0x020fe4000f8e00ff */
[----:B------:R-:W-:Y:S01]  /*6390*/  IMAD.U32 R5, RZ, RZ, UR5 ;  /* 0x00000005ff057e24 */ /* 0x000fe2000f8e00ff */
[----:B--2---:R1:W-:Y:S04]  /*63a0*/  STL.64 [R1+0x8], R14 ;  /* 0x0000080e01007387 */ /* 0x0043e80000100a00 */
[----:B---34-:R1:W-:Y:S02]  /*63b0*/  STL.64 [R1+0x10], R10 ;  /* 0x0000100a01007387 */ /* 0x0183e40000100a00 */
[----:B------:R-:W-:-:S07]  /*63c0*/  LEPC R20, `(.L_x_252) ;  /* 0x000000001014794e */ /* 0x000fce0000000000 */
[----:B-1----:R-:W-:Y:S05]  /*63d0*/  CALL.ABS.NOINC R8 ;  /* 0x0000000008007343 */ /* 0x002fea0003c00000 */
.L_x_252:
        /* <DEDUP_REMOVED lines=16> */
.L_x_253:
        /* <DEDUP_REMOVED lines=16> */
.L_x_254:
[----:B------:R-:W-:Y:S02]  /*65e0*/  ISETP.NE.AND P6, PT, R24, RZ, PT ;  /* 0x000000ff1800720c */ /* 0x000fe40003fc5270 */
[----:B------:R-:W-:-:S05]  /*65f0*/  IADD3 R16, P0, PT, R16, 0x338, RZ ;  /* 0x0000033810107810 */ /* 0x000fca0007f1e0ff */
[----:B------:R-:W-:-:S06]  /*6600*/  IMAD.X R17, RZ, RZ, R17, P0 ;  /* 0x000000ffff117224 */ /* 0x000fcc00000e0611 */
[----:B------:R-:W-:Y:S05]  /*6610*/  @P6 BRA `(.L_x_255) ;  /* 0xfffffff800e06947 */ /* 0x000fea000383ffff */
.L_x_250:
[----:B------:R-:W-:Y:S05]  /*6620*/  BSYNC.RECONVERGENT B6 ;  /* 0x0000000000067941 */ /* 0x000fea0003800200 */
.L_x_249:
[----:B------:R-:W-:-:S13]  /*6630*/  ISETP.NE.AND P0, PT, R26, RZ, PT ;  /* 0x000000ff1a00720c */ /* 0x000fda0003f05270 */
[----:B------:R-:W-:Y:S05]  /*6640*/  @!P0 EXIT ;  /* 0x000000000000894d */ /* 0x000fea0003800000 */
[----:B------:R-:W0:Y:S01]  /*6650*/  LDCU.64 UR4, c[0x0][0x3a0] ;  /* 0x00007400ff0477ac */ /* 0x000e220008000a00 */
[----:B------:R-:W-:-:S04]  /*6660*/  IMAD.WIDE.U32 R18, R25, 0xce, R18 ;  /* 0x000000ce19127825 */ /* 0x000fc800078e0012 */
[----:B------:R-:W-:Y:S01]  /*6670*/  IMAD.MOV R26, RZ, RZ, -R26 ;  /* 0x000000ffff1a7224 */ /* 0x000fe200078e0a1a */
[----:B0-----:R-:W-:-:S04]  /*6680*/  IADD3 R16, P0, PT, R18, UR4, RZ ;  /* 0x0000000412107c10 */ /* 0x001fc8000ff1e0ff */
[----:B------:R-:W-:-:S04]  /*6690*/  IADD3 R16, P1, PT, R16, 0xcc, RZ ;  /* 0x000000cc10107810 */ /* 0x000fc80007f3e0ff */
[----:B------:R-:W-:-:S09]  /*66a0*/  IADD3.X R17, PT, PT, RZ, UR5, R19, P1, P0 ;  /* 0x00000005ff117c10 */ /* 0x000fd20008fe0413 */
.L_x_257:
        /* <DEDUP_REMOVED lines=20> */
.L_x_256:
[----:B------:R-:W-:Y:S02]  /*67f0*/  ISETP.NE.AND P6, PT, R18, RZ, PT ;  /* 0x000000ff1200720c */ /* 0x000fe40003fc5270 */
[----:B------:R-:W-:-:S05]  /*6800*/  IADD3 R16, P0, PT, R16, 0xce, RZ ;  /* 0x000000ce10107810 */ /* 0x000fca0007f1e0ff */
[----:B------:R-:W-:-:S06]  /*6810*/  IMAD.X R17, RZ, RZ, R17, P0 ;  /* 0x000000ffff117224 */ /* 0x000fcc00000e0611 */
[----:B------:R-:W-:Y:S05]  /*6820*/  @P6 BRA `(.L_x_257) ;  /* 0xfffffffc00a06947 */ /* 0x000fea000383ffff */
[----:B------:R-:W-:Y:S05]  /*6830*/  EXIT ;  /* 0x000000000000794d */ /* 0x000fea0003800000 */
.L_x_258:
        /* <DEDUP_REMOVED lines=12> */
.L_x_262:


//--------------------- .nv.global.init           --------------------------
	.section	.nv.global.init,"aw",@progbits
.nv.global.init:
	.type		$str$1,@object
	.size		$str$1,($str$2 - $str$1)
$str$1:
        /*0000*/ 	.byte	0x2f, 0x74, 0x6d, 0x70, 0x2f, 0x73, 0x61, 0x73, 0x73, 0x5f, 0x63, 0x75, 0x5f, 0x70, 0x5f, 0x65
        /*0010*/ 	.byte	0x76, 0x76, 0x73, 0x76, 0x72, 0x2f, 0x6b, 0x2e, 0x63, 0x75, 0x00
	.type		$str$2,@object
	.size		$str$2,($str$3 - $str$2)
$str$2:
        /*001b*/ 	.byte	0x5b, 0x54, 0x52, 0x41, 0x4e, 0x53, 0x20, 0x44, 0x45, 0x42, 0x55, 0x47, 0x5d, 0x20, 0x25, 0x73
        /*002b*/ 	.byte	0x3a, 0x25, 0x64, 0x3a, 0x20, 0x20, 0x20, 0x46, 0x72, 0x61, 0x6d, 0x65, 0x20, 0x25, 0x2b, 0x64
        /*003b*/ 	.byte	0x3a, 0x20, 0x25, 0x64, 0x20, 0x61, 0x61, 0x2c, 0x20, 0x73, 0x74, 0x61, 0x72, 0x74, 0x3d, 0x25
        /*004b*/ 	.byte	0x64, 0x0a, 0x00
	.type		$str$3,@object
	.size		$str$3,($str - $str$3)
$str$3:
        /*004e*/ 	.byte	0x5b, 0x54, 0x52, 0x41, 0x4e, 0x53, 0x20, 0x44, 0x45, 0x42, 0x55, 0x47, 0x5d, 0x20, 0x25, 0x73
        /*005e*/ 	.byte	0x3a, 0x25, 0x64, 0x3a, 0x20, 0x52, 0x65, 0x61, 0x64, 0x20, 0x30, 0x3a, 0x20, 0x25, 0x64, 0x20
        /*006e*/ 	.byte	0x70, 0x72, 0x6f, 0x74, 0x65, 0x69, 0x6e, 0x20, 0x6d, 0x61, 0x74, 0x63, 0x68, 0x65, 0x73, 0x20
        /*007e*/ 	.byte	0x66, 0x6f, 0x75, 0x6e, 0x64, 0x0a, 0x00
	.type		$str,@object
	.size		$str,(.L_2 - $str)
$str:
        /*0085*/ 	.byte	0x5b, 0x54, 0x52, 0x41, 0x4e, 0x53, 0x20, 0x44, 0x45, 0x42, 0x55, 0x47, 0x5d, 0x20, 0x25, 0x73
        /*0095*/ 	.byte	0x3a, 0x25, 0x64, 0x3a, 0x20, 0x52, 0x65, 0x61, 0x64, 0x20, 0x30, 0x3a, 0x20, 0x25, 0x64, 0x20
        /*00a5*/ 	.byte	0x76, 0x61, 0x6c, 0x69, 0x64, 0x20, 0x66, 0x72, 0x61, 0x6d, 0x65, 0x73, 0x20, 0x66, 0x72, 0x6f
        /*00b5*/ 	.byte	0x6d, 0x20, 0x25, 0x64, 0x20, 0x62, 0x70, 0x0a, 0x00
.L_2:


//--------------------- .nv.shared.reserved.0     --------------------------
	.section	.nv.shared.reserved.0,"aw",@nobits
	.weak		__nv_reservedSMEM_offset_0_alias
	.size		__nv_reservedSMEM_offset_0_alias, 0, 64
	.other		__nv_reservedSMEM_offset_0_alias,@"STO_CUDA_RESERVED_SHARED STV_DEFAULT"
__nv_reservedSMEM_offset_0_alias:
	.zero		0
	.zero		64


//--------------------- .nv.constant0._Z38calculate_resistance_confidence_kernelPK12ProteinMatchPKjiPKfPfPj --------------------------
	.section	.nv.constant0._Z38calculate_resistance_confidence_kernelPK12ProteinMatchPKjiPKfPfPj,"a",@progbits
	.sectionflags	@""
	.align	4
.nv.constant0._Z38calculate_resistance_confidence_kernelPK12ProteinMatchPKjiPKfPfPj:
	.zero		944


//--------------------- .nv.constant0._Z25protein_kmer_match_kernelPK15TranslatedFramePKjiPK15ProteinDatabaseP12ProteinMatchPjj --------------------------
	.section	.nv.constant0._Z25protein_kmer_match_kernelPK15TranslatedFramePKjiPK15ProteinDatabaseP12ProteinMatchPjj,"a",@progbits
	.sectionflags	@""
	.align	4
.nv.constant0._Z25protein_kmer_match_kernelPK15TranslatedFramePKjiPK15ProteinDatabaseP12ProteinMatchPjj:
	.zero		948


//--------------------- .nv.constant0._Z26six_frame_translate_kernelPKcPKiS2_iP15TranslatedFramePj --------------------------
	.section	.nv.constant0._Z26six_frame_translate_kernelPKcPKiS2_iP15TranslatedFramePj,"a",@progbits
	.sectionflags	@""
	.align	4
.nv.constant0._Z26six_frame_translate_kernelPKcPKiS2_iP15TranslatedFramePj:
	.zero		944


//--------------------- SYMBOLS --------------------------

	.type		.nv.reservedSmem.offset0,@object
	.size		.nv.reservedSmem.offset0,0x4
	.type		vprintf,@function
